	.target	sm_100a

	.elftype	@"ET_EXEC"


//--------------------- .note.nv.tkinfo           --------------------------
	.section	.note.nv.tkinfo,"",@"SHT_NOTE"
	.sectionflags	@"SHF_NOTE_NV_TKINFO"
	.tkinfo
        /*0018*/ 	.word	0x00000002
        /*0030*/ 	.string	""
        /*0030*/ 	.string	"ptxas"
        /*0030*/ 	.string	"Cuda compilation tools, release 13.0, V13.0.88"
        /*0030*/ 	.string	"Build cuda_13.0.r13.0/compiler.36424714_0"
        /*0030*/ 	.string	"-arch sm_100a -m 64 "



//--------------------- .note.nv.cuinfo           --------------------------
	.section	.note.nv.cuinfo,"",@"SHT_NOTE"
	.sectionflags	@"SHF_NOTE_NV_CUINFO"
        /*0018*/ 	.short	0x0002
        /*001a*/ 	.short	0x0064
        /*001c*/ 	.short	0x0082
	.zero		2


//--------------------- .nv.info                  --------------------------
	.section	.nv.info,"",@"SHT_CUDA_INFO"
	.align	4


	//----- nvinfo : EIATTR_REGCOUNT
	.align		4
        /*0000*/ 	.byte	0x04, 0x2f
        /*0002*/ 	.short	(.L_19 - .L_18)
	.align		4
.L_18:
        /*0004*/ 	.word	index@(_ZN7cutlass13device_kernelINS_4gemm6kernel13GemmUniversalIN4cute5tupleIJiiiiEEENS1_10collective13CollectiveMmaINS1_35MainloopSm100TmaUmmaWarpSpecializedILi3ELi2ELi2ENS5_IJNS4_1CILi1EEENSA_ILi2EEESB_EEEEENS5_IJNSA_ILi128EEENSA_ILi256EEENSA_ILi32EEEEEEfNS5_IJlSB_lEEEfSJ_NS4_8TiledMMAINS4_8MMA_AtomIJNS4_17SM100_MMA_TF32_SSINS_10tfloat32_tESN_fLi128ELi256ELNS4_4UMMA5MajorE0ELSP_0ELNSO_7ScaleInE0ELSQ_0EEEEEENS4_6LayoutINS5_IJSB_SB_SB_EEENS5_IJNSA_ILi0EEESV_SV_EEEEENS5_IJNS4_10UnderscoreESY_SY_EEEEENS4_23SM90_TMA_LOAD_MULTICASTENS4_14ComposedLayoutINS4_7SwizzleILi3ELi4ELi3EEENS4_18smem_ptr_flag_bitsILi32EEENST_INS5_IJNSA_ILi8EEESH_EEENS5_IJSH_SB_EEEEEEEvNS4_8identityENS4_13SM90_TMA_LOADES1B_vS1C_EENS_8epilogue10collective18CollectiveEpilogueINS1F_23Sm100TmaWarpSpecializedILi4ELi2ELi32ELb1ELb0EEEJSI_NS5_IJNST_ISF_SB_EENST_ISH_SB_EEEEEfSJ_fSJ_NS1F_6fusion15FusionCallbacksIS1J_NS1N_17LinearCombinationIffffLNS_15FloatRoundStyleE2EEESI_S1M_JEEENS4_5SM1004TMEM4LOAD26SM100_TMEM_LOAD_32dp32b32xES1D_S1B_NS4_39AutoVectorizingCopyWithAssumedAlignmentILi128EEENS4_14SM90_TMA_STOREES1B_S1Y_S1Y_EEEvvEEEEvNT_6ParamsE)
        /*0008*/ 	.word	0x00000077


	//----- nvinfo : EIATTR_FRAME_SIZE
	.align		4
.L_19:
        /*000c*/ 	.byte	0x04, 0x11
        /*000e*/ 	.short	(.L_21 - .L_20)
	.align		4
.L_20:
        /*0010*/ 	.word	index@($__internal_2_$__cuda_sm10x_tcgen05_guardrail_trap_unallocated_columns_being_dealloced)
        /*0014*/ 	.word	0x00000000


	//----- nvinfo : EIATTR_FRAME_SIZE
	.align		4
.L_21:
        /*0018*/ 	.byte	0x04, 0x11
        /*001a*/ 	.short	(.L_23 - .L_22)
	.align		4
.L_22:
        /*001c*/ 	.word	index@($__internal_1_$__cuda_sm10x_tcgen05_guardrail_trap_phase_invalid_during_alloc)
        /*0020*/ 	.word	0x00000000


	//----- nvinfo : EIATTR_FRAME_SIZE
	.align		4
.L_23:
        /*0024*/ 	.byte	0x04, 0x11
        /*0026*/ 	.short	(.L_25 - .L_24)
	.align		4
.L_24:
        /*0028*/ 	.word	index@($__internal_0_$__cuda_sm10x_tcgen05_guardrail_trap_col_being_dealloced_not_returned_by_alloc)
        /*002c*/ 	.word	0x00000000


	//----- nvinfo : EIATTR_FRAME_SIZE
	.align		4
.L_25:
        /*0030*/ 	.byte	0x04, 0x11
        /*0032*/ 	.short	(.L_27 - .L_26)
	.align		4
.L_26:
        /*0034*/ 	.word	index@(_ZN7cutlass13device_kernelINS_4gemm6kernel13GemmUniversalIN4cute5tupleIJiiiiEEENS1_10collective13CollectiveMmaINS1_35MainloopSm100TmaUmmaWarpSpecializedILi3ELi2ELi2ENS5_IJNS4_1CILi1EEENSA_ILi2EEESB_EEEEENS5_IJNSA_ILi128EEENSA_ILi256EEENSA_ILi32EEEEEEfNS5_IJlSB_lEEEfSJ_NS4_8TiledMMAINS4_8MMA_AtomIJNS4_17SM100_MMA_TF32_SSINS_10tfloat32_tESN_fLi128ELi256ELNS4_4UMMA5MajorE0ELSP_0ELNSO_7ScaleInE0ELSQ_0EEEEEENS4_6LayoutINS5_IJSB_SB_SB_EEENS5_IJNSA_ILi0EEESV_SV_EEEEENS5_IJNS4_10UnderscoreESY_SY_EEEEENS4_23SM90_TMA_LOAD_MULTICASTENS4_14ComposedLayoutINS4_7SwizzleILi3ELi4ELi3EEENS4_18smem_ptr_flag_bitsILi32EEENST_INS5_IJNSA_ILi8EEESH_EEENS5_IJSH_SB_EEEEEEEvNS4_8identityENS4_13SM90_TMA_LOADES1B_vS1C_EENS_8epilogue10collective18CollectiveEpilogueINS1F_23Sm100TmaWarpSpecializedILi4ELi2ELi32ELb1ELb0EEEJSI_NS5_IJNST_ISF_SB_EENST_ISH_SB_EEEEEfSJ_fSJ_NS1F_6fusion15FusionCallbacksIS1J_NS1N_17LinearCombinationIffffLNS_15FloatRoundStyleE2EEESI_S1M_JEEENS4_5SM1004TMEM4LOAD26SM100_TMEM_LOAD_32dp32b32xES1D_S1B_NS4_39AutoVectorizingCopyWithAssumedAlignmentILi128EEENS4_14SM90_TMA_STOREES1B_S1Y_S1Y_EEEvvEEEEvNT_6ParamsE)
        /*0038*/ 	.word	0x00000000


	//----- nvinfo : EIATTR_MIN_STACK_SIZE
	.align		4
.L_27:
        /*003c*/ 	.byte	0x04, 0x12
        /*003e*/ 	.short	(.L_29 - .L_28)
	.align		4
.L_28:
        /*0040*/ 	.word	index@(_ZN7cutlass13device_kernelINS_4gemm6kernel13GemmUniversalIN4cute5tupleIJiiiiEEENS1_10collective13CollectiveMmaINS1_35MainloopSm100TmaUmmaWarpSpecializedILi3ELi2ELi2ENS5_IJNS4_1CILi1EEENSA_ILi2EEESB_EEEEENS5_IJNSA_ILi128EEENSA_ILi256EEENSA_ILi32EEEEEEfNS5_IJlSB_lEEEfSJ_NS4_8TiledMMAINS4_8MMA_AtomIJNS4_17SM100_MMA_TF32_SSINS_10tfloat32_tESN_fLi128ELi256ELNS4_4UMMA5MajorE0ELSP_0ELNSO_7ScaleInE0ELSQ_0EEEEEENS4_6LayoutINS5_IJSB_SB_SB_EEENS5_IJNSA_ILi0EEESV_SV_EEEEENS5_IJNS4_10UnderscoreESY_SY_EEEEENS4_23SM90_TMA_LOAD_MULTICASTENS4_14ComposedLayoutINS4_7SwizzleILi3ELi4ELi3EEENS4_18smem_ptr_flag_bitsILi32EEENST_INS5_IJNSA_ILi8EEESH_EEENS5_IJSH_SB_EEEEEEEvNS4_8identityENS4_13SM90_TMA_LOADES1B_vS1C_EENS_8epilogue10collective18CollectiveEpilogueINS1F_23Sm100TmaWarpSpecializedILi4ELi2ELi32ELb1ELb0EEEJSI_NS5_IJNST_ISF_SB_EENST_ISH_SB_EEEEEfSJ_fSJ_NS1F_6fusion15FusionCallbacksIS1J_NS1N_17LinearCombinationIffffLNS_15FloatRoundStyleE2EEESI_S1M_JEEENS4_5SM1004TMEM4LOAD26SM100_TMEM_LOAD_32dp32b32xES1D_S1B_NS4_39AutoVectorizingCopyWithAssumedAlignmentILi128EEENS4_14SM90_TMA_STOREES1B_S1Y_S1Y_EEEvvEEEEvNT_6ParamsE)
        /*0044*/ 	.word	0x00000000
.L_29:


//--------------------- .nv.compat                --------------------------
	.section	.nv.compat,"",@"SHT_CUDA_COMPAT_INFO"
	.align	4
        /*0000*/ 	.byte	0x02, 0x09, 0x01, 0x00, 0x02, 0x02, 0x02, 0x00, 0x02, 0x05, 0x05, 0x00, 0x03, 0x07, 0x01, 0x01
        /*0010*/ 	.byte	0x02, 0x03, 0x01, 0x00, 0x02, 0x06, 0x01, 0x00, 0x04, 0x0b, 0x08, 0x00, 0x09, 0x00, 0x00, 0x00
        /*0020*/ 	.byte	0x00, 0x00, 0x00, 0x00


//--------------------- .nv.info._ZN7cutlass13device_kernelINS_4gemm6kernel13GemmUniversalIN4cute5tupleIJiiiiEEENS1_10collective13CollectiveMmaINS1_35MainloopSm100TmaUmmaWarpSpecializedILi3ELi2ELi2ENS5_IJNS4_1CILi1EEENSA_ILi2EEESB_EEEEENS5_IJNSA_ILi128EEENSA_ILi256EEENSA_ILi32EEEEEEfNS5_IJlSB_lEEEfSJ_NS4_8TiledMMAINS4_8MMA_AtomIJNS4_17SM100_MMA_TF32_SSINS_10tfloat32_tESN_fLi128ELi256ELNS4_4UMMA5MajorE0ELSP_0ELNSO_7ScaleInE0ELSQ_0EEEEEENS4_6LayoutINS5_IJSB_SB_SB_EEENS5_IJNSA_ILi0EEESV_SV_EEEEENS5_IJNS4_10UnderscoreESY_SY_EEEEENS4_23SM90_TMA_LOAD_MULTICASTENS4_14ComposedLayoutINS4_7SwizzleILi3ELi4ELi3EEENS4_18smem_ptr_flag_bitsILi32EEENST_INS5_IJNSA_ILi8EEESH_EEENS5_IJSH_SB_EEEEEEEvNS4_8identityENS4_13SM90_TMA_LOADES1B_vS1C_EENS_8epilogue10collective18CollectiveEpilogueINS1F_23Sm100TmaWarpSpecializedILi4ELi2ELi32ELb1ELb0EEEJSI_NS5_IJNST_ISF_SB_EENST_ISH_SB_EEEEEfSJ_fSJ_NS1F_6fusion15FusionCallbacksIS1J_NS1N_17LinearCombinationIffffLNS_15FloatRoundStyleE2EEESI_S1M_JEEENS4_5SM1004TMEM4LOAD26SM100_TMEM_LOAD_32dp32b32xES1D_S1B_NS4_39AutoVectorizingCopyWithAssumedAlignmentILi128EEENS4_14SM90_TMA_STOREES1B_S1Y_S1Y_EEEvvEEEEvNT_6ParamsE --------------------------
	.section	.nv.info._ZN7cutlass13device_kernelINS_4gemm6kernel13GemmUniversalIN4cute5tupleIJiiiiEEENS1_10collective13CollectiveMmaINS1_35MainloopSm100TmaUmmaWarpSpecializedILi3ELi2ELi2ENS5_IJNS4_1CILi1EEENSA_ILi2EEESB_EEEEENS5_IJNSA_ILi128EEENSA_ILi256EEENSA_ILi32EEEEEEfNS5_IJlSB_lEEEfSJ_NS4_8TiledMMAINS4_8MMA_AtomIJNS4_17SM100_MMA_TF32_SSINS_10tfloat32_tESN_fLi128ELi256ELNS4_4UMMA5MajorE0ELSP_0ELNSO_7ScaleInE0ELSQ_0EEEEEENS4_6LayoutINS5_IJSB_SB_SB_EEENS5_IJNSA_ILi0EEESV_SV_EEEEENS5_IJNS4_10UnderscoreESY_SY_EEEEENS4_23SM90_TMA_LOAD_MULTICASTENS4_14ComposedLayoutINS4_7SwizzleILi3ELi4ELi3EEENS4_18smem_ptr_flag_bitsILi32EEENST_INS5_IJNSA_ILi8EEESH_EEENS5_IJSH_SB_EEEEEEEvNS4_8identityENS4_13SM90_TMA_LOADES1B_vS1C_EENS_8epilogue10collective18CollectiveEpilogueINS1F_23Sm100TmaWarpSpecializedILi4ELi2ELi32ELb1ELb0EEEJSI_NS5_IJNST_ISF_SB_EENST_ISH_SB_EEEEEfSJ_fSJ_NS1F_6fusion15FusionCallbacksIS1J_NS1N_17LinearCombinationIffffLNS_15FloatRoundStyleE2EEESI_S1M_JEEENS4_5SM1004TMEM4LOAD26SM100_TMEM_LOAD_32dp32b32xES1D_S1B_NS4_39AutoVectorizingCopyWithAssumedAlignmentILi128EEENS4_14SM90_TMA_STOREES1B_S1Y_S1Y_EEEvvEEEEvNT_6ParamsE,"",@"SHT_CUDA_INFO"
	.sectionflags	@""
	.align	4


	//----- nvinfo : EIATTR_CUDA_API_VERSION
	.align		4
        /*0000*/ 	.byte	0x04, 0x37
        /*0002*/ 	.short	(.L_31 - .L_30)
.L_30:
        /*0004*/ 	.word	0x00000082


	//----- nvinfo : EIATTR_KPARAM_INFO
	.align		4
.L_31:
        /*0008*/ 	.byte	0x04, 0x17
        /*000a*/ 	.short	(.L_33 - .L_32)
.L_32:
        /*000c*/ 	.word	0x00000000
        /*0010*/ 	.short	0x0000
        /*0012*/ 	.short	0x0000
        /*0014*/ 	.byte	0x00, 0xf0, 0x01, 0x20


	//----- nvinfo : EIATTR_AT_ENTRY_FRAGMENTS
	.align		4
.L_33:
        /*0018*/ 	.byte	0x04, 0x4f
        /*001a*/ 	.short	(.L_35 - .L_34)


	//   ....[0]....
.L_34:
        /*001c*/ 	.word	0x00000006


	//----- nvinfo : EIATTR_RESERVED_SMEM_USED
	.align		4
.L_35:
        /*0020*/ 	.byte	0x01, 0x41
	.zero		2


	//----- nvinfo : EIATTR_SPARSE_MMA_MASK
	.align		4
        /*0024*/ 	.byte	0x03, 0x50
        /*0026*/ 	.short	0x0000


	//----- nvinfo : EIATTR_TCGEN05_1CTA_USED
	.align		4
        /*0028*/ 	.byte	0x01, 0x51
	.zero		2


	//----- nvinfo : EIATTR_MAXREG_COUNT
	.align		4
        /*002c*/ 	.byte	0x03, 0x1b
        /*002e*/ 	.short	0x00ff


	//----- nvinfo : EIATTR_NUM_BARRIERS
	.align		4
        /*0030*/ 	.byte	0x02, 0x4c
        /*0032*/ 	.byte	0x07
	.zero		1


	//----- nvinfo : EIATTR_EXTERNS
	.align		4
        /*0034*/ 	.byte	0x04, 0x0f
        /*0036*/ 	.short	(.L_37 - .L_36)


	//   ....[0]....
	.align		4
.L_36:
        /*0038*/ 	.word	index@(__assertfail)


	//----- nvinfo : EIATTR_MERCURY_ISA_VERSION
	.align		4
.L_37:
        /*003c*/ 	.byte	0x03, 0x5f
        /*003e*/ 	.short	0x0101


	//----- nvinfo : EIATTR_INT_WARP_WIDE_INSTR_OFFSETS
	.align		4
        /*0040*/ 	.byte	0x04, 0x31
        /*0042*/ 	.short	(.L_39 - .L_38)


	//   ....[0]....
.L_38:
        /*0044*/ 	.word	0x00003ad0


	//   ....[1]....
        /*0048*/ 	.word	0x00003b00


	//   ....[2]....
        /*004c*/ 	.word	0x00003b20


	//   ....[3]....
        /*0050*/ 	.word	0x000046a0


	//   ....[4]....
        /*0054*/ 	.word	0x00004700


	//   ....[5]....
        /*0058*/ 	.word	0x000047e0


	//   ....[6]....
        /*005c*/ 	.word	0x00004850


	//   ....[7]....
        /*0060*/ 	.word	0x00004930


	//   ....[8]....
        /*0064*/ 	.word	0x000049a0


	//   ....[9]....
        /*0068*/ 	.word	0x00004a90


	//   ....[10]....
        /*006c*/ 	.word	0x00004b00


	//   ....[11]....
        /*0070*/ 	.word	0x00004c00


	//   ....[12]....
        /*0074*/ 	.word	0x00004c80


	//   ....[13]....
        /*0078*/ 	.word	0x00004d80


	//   ....[14]....
        /*007c*/ 	.word	0x00004e00


	//   ....[15]....
        /*0080*/ 	.word	0x00004f00


	//   ....[16]....
        /*0084*/ 	.word	0x00004f80


	//   ....[17]....
        /*0088*/ 	.word	0x00005070


	//   ....[18]....
        /*008c*/ 	.word	0x00005100


	//----- nvinfo : EIATTR_COOP_GROUP_MASK_REGIDS
	.align		4
.L_39:
        /*0090*/ 	.byte	0x04, 0x29
        /*0092*/ 	.short	(.L_41 - .L_40)


	//   ....[0]....
.L_40:
        /*0094*/ 	.word	0xffffffff


	//   ....[1]....
        /*0098*/ 	.word	0xffffffff


	//   ....[2]....
        /*009c*/ 	.word	0xffffffff


	//   ....[3]....
        /*00a0*/ 	.word	0xffffffff


	//   ....[4]....
        /*00a4*/ 	.word	0xffffffff


	//   ....[5]....
        /*00a8*/ 	.word	0xffffffff


	//   ....[6]....
        /*00ac*/ 	.word	0xffffffff


	//   ....[7]....
        /*00b0*/ 	.word	0xffffffff


	//   ....[8]....
        /*00b4*/ 	.word	0xffffffff


	//   ....[9]....
        /*00b8*/ 	.word	0xffffffff


	//   ....[10]....
        /*00bc*/ 	.word	0xffffffff


	//   ....[11]....
        /*00c0*/ 	.word	0xffffffff


	//   ....[12]....
        /*00c4*/ 	.word	0xffffffff


	//   ....[13]....
        /*00c8*/ 	.word	0xffffffff


	//----- nvinfo : EIATTR_COOP_GROUP_INSTR_OFFSETS
	.align		4
.L_41:
        /*00cc*/ 	.byte	0x04, 0x28
        /*00ce*/ 	.short	(.L_43 - .L_42)


	//   ....[0]....
.L_42:
        /*00d0*/ 	.word	0x00000080


	//   ....[1]....
        /*00d4*/ 	.word	0x000004f0


	//   ....[2]....
        /*00d8*/ 	.word	0x00000680


	//   ....[3]....
        /*00dc*/ 	.word	0x00000820


	//   ....[4]....
        /*00e0*/ 	.word	0x00000920


	//   ....[5]....
        /*00e4*/ 	.word	0x00000a90


	//   ....[6]....
        /*00e8*/ 	.word	0x00000bf0


	//   ....[7]....
        /*00ec*/ 	.word	0x00000da0


	//   ....[8]....
        /*00f0*/ 	.word	0x00001fe0


	//   ....[9]....
        /*00f4*/ 	.word	0x00002e40


	//   ....[10]....
        /*00f8*/ 	.word	0x00003050


	//   ....[11]....
        /*00fc*/ 	.word	0x00003080


	//   ....[12]....
        /*0100*/ 	.word	0x000039b0


	//   ....[13]....
        /*0104*/ 	.word	0x00003be0


	//----- nvinfo : EIATTR_VRC_CTA_INIT_COUNT
	.align		4
.L_43:
        /*0108*/ 	.byte	0x02, 0x4a
        /*010a*/ 	.byte	0x80
	.zero		1


	//----- nvinfo : EIATTR_SYSCALL_OFFSETS
	.align		4
        /*010c*/ 	.byte	0x04, 0x46
        /*010e*/ 	.short	(.L_45 - .L_44)


	//   ....[0]....
.L_44:
        /*0110*/ 	.word	0x00005db0


	//   ....[1]....
        /*0114*/ 	.word	0x00005ea0


	//   ....[2]....
        /*0118*/ 	.word	0x00006870


	//   ....[3]....
        /*011c*/ 	.word	0x000072c0


	//   ....[4]....
        /*0120*/ 	.word	0x00007ce0


	//   ....[5]....
        /*0124*/ 	.word	0x00008720


	//   ....[6]....
        /*0128*/ 	.word	0x00009170


	//   ....[7]....
        /*012c*/ 	.word	0x00009bf0


	//   ....[8]....
        /*0130*/ 	.word	0x0000a640


	//   ....[9]....
        /*0134*/ 	.word	0x0000b040


	//----- nvinfo : EIATTR_MBARRIER_INSTR_OFFSETS
	.align		4
.L_45:
        /*0138*/ 	.byte	0x04, 0x39
        /*013a*/ 	.short	(.L_47 - .L_46)


	//   ....[0]....
.L_46:
        /*013c*/ 	.word	0x00000610
        /*0140*/ 	.word	0x000000ff
        /*0144*/ 	.word	0x00000000
        /*0148*/ 	.short	0x0100
        /*014a*/ 	.byte	0x04
	.zero		1


	//   ....[1]....
        /*014c*/ 	.word	0x00000620
        /*0150*/ 	.word	0x000000ff
        /*0154*/ 	.word	0x00000018
        /*0158*/ 	.short	0x0100
        /*015a*/ 	.byte	0x04
	.zero		1


	//   ....[2]....
        /*015c*/ 	.word	0x00000630
        /*0160*/ 	.word	0x000000ff
        /*0164*/ 	.word	0x00000008
        /*0168*/ 	.short	0x0100
        /*016a*/ 	.byte	0x04
	.zero		1


	//   ....[3]....
        /*016c*/ 	.word	0x00000640
        /*0170*/ 	.word	0x000000ff
        /*0174*/ 	.word	0x00000020
        /*0178*/ 	.short	0x0100
        /*017a*/ 	.byte	0x04
	.zero		1


	//   ....[4]....
        /*017c*/ 	.word	0x00000650
        /*0180*/ 	.word	0x000000ff
        /*0184*/ 	.word	0x00000010
        /*0188*/ 	.short	0x0100
        /*018a*/ 	.byte	0x04
	.zero		1


	//   ....[5]....
        /*018c*/ 	.word	0x00000660
        /*0190*/ 	.word	0x000000ff
        /*0194*/ 	.word	0x00000028
        /*0198*/ 	.short	0x0100
        /*019a*/ 	.byte	0x04
	.zero		1


	//   ....[6]....
        /*019c*/ 	.word	0x00000790
        /*01a0*/ 	.word	0x000000ff
        /*01a4*/ 	.word	0x00000030
        /*01a8*/ 	.short	0x0100
        /*01aa*/ 	.byte	0x04
	.zero		1


	//   ....[7]....
        /*01ac*/ 	.word	0x000007a0
        /*01b0*/ 	.word	0x000000ff
        /*01b4*/ 	.word	0x00000050
        /*01b8*/ 	.short	0x0100
        /*01ba*/ 	.byte	0x04
	.zero		1


	//   ....[8]....
        /*01bc*/ 	.word	0x000007b0
        /*01c0*/ 	.word	0x000000ff
        /*01c4*/ 	.word	0x00000038
        /*01c8*/ 	.short	0x0100
        /*01ca*/ 	.byte	0x04
	.zero		1


	//   ....[9]....
        /*01cc*/ 	.word	0x000007c0
        /*01d0*/ 	.word	0x000000ff
        /*01d4*/ 	.word	0x00000058
        /*01d8*/ 	.short	0x0100
        /*01da*/ 	.byte	0x04
	.zero		1


	//   ....[10]....
        /*01dc*/ 	.word	0x000007d0
        /*01e0*/ 	.word	0x000000ff
        /*01e4*/ 	.word	0x00000040
        /*01e8*/ 	.short	0x0100
        /*01ea*/ 	.byte	0x04
	.zero		1


	//   ....[11]....
        /*01ec*/ 	.word	0x000007e0
        /*01f0*/ 	.word	0x000000ff
        /*01f4*/ 	.word	0x00000060
        /*01f8*/ 	.short	0x0100
        /*01fa*/ 	.byte	0x04
	.zero		1


	//   ....[12]....
        /*01fc*/ 	.word	0x000007f0
        /*0200*/ 	.word	0x000000ff
        /*0204*/ 	.word	0x00000048
        /*0208*/ 	.short	0x0100
        /*020a*/ 	.byte	0x04
	.zero		1


	//   ....[13]....
        /*020c*/ 	.word	0x00000800
        /*0210*/ 	.word	0x000000ff
        /*0214*/ 	.word	0x00000068
        /*0218*/ 	.short	0x0100
        /*021a*/ 	.byte	0x04
	.zero		1


	//   ....[14]....
        /*021c*/ 	.word	0x000008f0
        /*0220*/ 	.word	0x000000ff
        /*0224*/ 	.word	0x00000070
        /*0228*/ 	.short	0x0100
        /*022a*/ 	.byte	0x06
	.zero		1


	//   ....[15]....
        /*022c*/ 	.word	0x00000900
        /*0230*/ 	.word	0x000000ff
        /*0234*/ 	.word	0x00000078
        /*0238*/ 	.short	0x0100
        /*023a*/ 	.byte	0x06
	.zero		1


	//   ....[16]....
        /*023c*/ 	.word	0x00000a40
        /*0240*/ 	.word	0x000000ff
        /*0244*/ 	.word	0x00000080
        /*0248*/ 	.short	0x0100
        /*024a*/ 	.byte	0x06
	.zero		1


	//   ....[17]....
        /*024c*/ 	.word	0x00000a50
        /*0250*/ 	.word	0x000000ff
        /*0254*/ 	.word	0x00000090
        /*0258*/ 	.short	0x0100
        /*025a*/ 	.byte	0x06
	.zero		1


	//   ....[18]....
        /*025c*/ 	.word	0x00000a60
        /*0260*/ 	.word	0x000000ff
        /*0264*/ 	.word	0x00000088
        /*0268*/ 	.short	0x0100
        /*026a*/ 	.byte	0x06
	.zero		1


	//   ....[19]....
        /*026c*/ 	.word	0x00000a70
        /*0270*/ 	.word	0x000000ff
        /*0274*/ 	.word	0x00000098
        /*0278*/ 	.short	0x0100
        /*027a*/ 	.byte	0x06
	.zero		1


	//   ....[20]....
        /*027c*/ 	.word	0x00000ba0
        /*0280*/ 	.word	0x000000ff
        /*0284*/ 	.word	0x000000a0
        /*0288*/ 	.short	0x0100
        /*028a*/ 	.byte	0x04
	.zero		1


	//   ....[21]....
        /*028c*/ 	.word	0x00000bb0
        /*0290*/ 	.word	0x000000ff
        /*0294*/ 	.word	0x000000b0
        /*0298*/ 	.short	0x0100
        /*029a*/ 	.byte	0x04
	.zero		1


	//   ....[22]....
        /*029c*/ 	.word	0x00000bc0
        /*02a0*/ 	.word	0x000000ff
        /*02a4*/ 	.word	0x000000a8
        /*02a8*/ 	.short	0x0100
        /*02aa*/ 	.byte	0x04
	.zero		1


	//   ....[23]....
        /*02ac*/ 	.word	0x00000bd0
        /*02b0*/ 	.word	0x000000ff
        /*02b4*/ 	.word	0x000000b8
        /*02b8*/ 	.short	0x0100
        /*02ba*/ 	.byte	0x04
	.zero		1


	//   ....[24]....
        /*02bc*/ 	.word	0x00000cc0
        /*02c0*/ 	.word	0x000000ff
        /*02c4*/ 	.word	0x000000c0
        /*02c8*/ 	.short	0x0100
        /*02ca*/ 	.byte	0x04
	.zero		1


	//   ....[25]....
        /*02cc*/ 	.word	0x00000cd0
        /*02d0*/ 	.word	0x000000ff
        /*02d4*/ 	.word	0x000000d0
        /*02d8*/ 	.short	0x0100
        /*02da*/ 	.byte	0x04
	.zero		1


	//   ....[26]....
        /*02dc*/ 	.word	0x00000ce0
        /*02e0*/ 	.word	0x000000ff
        /*02e4*/ 	.word	0x000000c8
        /*02e8*/ 	.short	0x0100
        /*02ea*/ 	.byte	0x04
	.zero		1


	//   ....[27]....
        /*02ec*/ 	.word	0x00000cf0
        /*02f0*/ 	.word	0x000000ff
        /*02f4*/ 	.word	0x000000d8
        /*02f8*/ 	.short	0x0100
        /*02fa*/ 	.byte	0x04
	.zero		1


	//   ....[28]....
        /*02fc*/ 	.word	0x00001880
        /*0300*/ 	.word	0x00000000
        /*0304*/ 	.word	0x000000d0
        /*0308*/ 	.short	0x010a
        /*030a*/ 	.byte	0xff
	.zero		1


	//   ....[29]....
        /*030c*/ 	.word	0x000018b0
        /*0310*/ 	.word	0x00000000
        /*0314*/ 	.word	0x000000c0
        /*0318*/ 	.short	0x0101
        /*031a*/ 	.byte	0xff
	.zero		1


	//   ....[30]....
        /*031c*/ 	.word	0x00001960
        /*0320*/ 	.word	0x000000ff
        /*0324*/ 	.word	0x00000018
        /*0328*/ 	.short	0x010a
        /*032a*/ 	.byte	0x04
	.zero		1


	//   ....[31]....
        /*032c*/ 	.word	0x000019e0
        /*0330*/ 	.word	0x000000ff
        /*0334*/ 	.word	0x00000018
        /*0338*/ 	.short	0x010a
        /*033a*/ 	.byte	0x21
	.zero		1


	//   ....[32]....
        /*033c*/ 	.word	0x00001b70
        /*0340*/ 	.word	0x000000ff
        /*0344*/ 	.word	0x00000018
        /*0348*/ 	.short	0x010a
        /*034a*/ 	.byte	0x08
	.zero		1


	//   ....[33]....
        /*034c*/ 	.word	0x00001ca0
        /*0350*/ 	.word	0x000000ff
        /*0354*/ 	.word	0x00000078
        /*0358*/ 	.short	0x0101
        /*035a*/ 	.byte	0x07
	.zero		1


	//   ....[34]....
        /*035c*/ 	.word	0x00001cc0
        /*0360*/ 	.word	0x000000ff
        /*0364*/ 	.word	0x00000018
        /*0368*/ 	.short	0x010a
        /*036a*/ 	.byte	0x04
	.zero		1


	//   ....[35]....
        /*036c*/ 	.word	0x00001d40
        /*0370*/ 	.word	0x000000ff
        /*0374*/ 	.word	0x00000018
        /*0378*/ 	.short	0x010a
        /*037a*/ 	.byte	0x11
	.zero		1


	//   ....[36]....
        /*037c*/ 	.word	0x00001ed0
        /*0380*/ 	.word	0x000000ff
        /*0384*/ 	.word	0x00000018
        /*0388*/ 	.short	0x010a
        /*038a*/ 	.byte	0x06
	.zero		1


	//   ....[37]....
        /*038c*/ 	.word	0x00002010
        /*0390*/ 	.word	0x00000003
        /*0394*/ 	.word	0x00000080
        /*0398*/ 	.short	0x010a
        /*039a*/ 	.byte	0xff
	.zero		1


	//   ....[38]....
        /*039c*/ 	.word	0x00002160
        /*03a0*/ 	.word	0x00000000
        /*03a4*/ 	.word	0x00000000
        /*03a8*/ 	.short	0x0101
        /*03aa*/ 	.byte	0xff
	.zero		1


	//   ....[39]....
        /*03ac*/ 	.word	0x00002720
        /*03b0*/ 	.word	0x000000ff
        /*03b4*/ 	.word	0x00000000
        /*03b8*/ 	.short	0x010a
        /*03ba*/ 	.byte	0x04
	.zero		1


	//   ....[40]....
        /*03bc*/ 	.word	0x000027b0
        /*03c0*/ 	.word	0x000000ff
        /*03c4*/ 	.word	0x00000000
        /*03c8*/ 	.short	0x010a
        /*03ca*/ 	.byte	0x05
	.zero		1


	//   ....[41]....
        /*03cc*/ 	.word	0x00002850
        /*03d0*/ 	.word	0x00000000
        /*03d4*/ 	.word	0x00000000
        /*03d8*/ 	.short	0x010a
        /*03da*/ 	.byte	0xff
	.zero		1


	//   ....[42]....
        /*03dc*/ 	.word	0x00002990
        /*03e0*/ 	.word	0x00000002
        /*03e4*/ 	.word	0x000000c0
        /*03e8*/ 	.short	0x010a
        /*03ea*/ 	.byte	0xff
	.zero		1


	//   ....[43]....
        /*03ec*/ 	.word	0x00002a00
        /*03f0*/ 	.word	0x00000002
        /*03f4*/ 	.word	0x00000000
        /*03f8*/ 	.short	0x0101
        /*03fa*/ 	.byte	0xff
	.zero		1


	//   ....[44]....
        /*03fc*/ 	.word	0x00002a20
        /*0400*/ 	.word	0x000000ff
        /*0404*/ 	.word	0x00000090
        /*0408*/ 	.short	0x010a
        /*040a*/ 	.byte	0x04
	.zero		1


	//   ....[45]....
        /*040c*/ 	.word	0x00002b40
        /*0410*/ 	.word	0x00000002
        /*0414*/ 	.word	0x00000080
        /*0418*/ 	.short	0x010a
        /*041a*/ 	.byte	0xff
	.zero		1


	//   ....[46]....
        /*041c*/ 	.word	0x00002c40
        /*0420*/ 	.word	0x00000002
        /*0424*/ 	.word	0x00000000
        /*0428*/ 	.short	0x0101
        /*042a*/ 	.byte	0xff
	.zero		1


	//   ....[47]....
        /*042c*/ 	.word	0x00002cd0
        /*0430*/ 	.word	0x000000ff
        /*0434*/ 	.word	0x00000090
        /*0438*/ 	.short	0x0106
        /*043a*/ 	.byte	0x04
	.zero		1


	//   ....[48]....
        /*043c*/ 	.word	0x00002cf0
        /*0440*/ 	.word	0x000000ff
        /*0444*/ 	.word	0x00000090
        /*0448*/ 	.short	0x010a
        /*044a*/ 	.byte	0x04
	.zero		1


	//   ....[49]....
        /*044c*/ 	.word	0x00002d80
        /*0450*/ 	.word	0x000000ff
        /*0454*/ 	.word	0x00000090
        /*0458*/ 	.short	0x0106
        /*045a*/ 	.byte	0x07
	.zero		1


	//   ....[50]....
        /*045c*/ 	.word	0x00002dc0
        /*0460*/ 	.word	0x00000000
        /*0464*/ 	.word	0x00000090
        /*0468*/ 	.short	0x010a
        /*046a*/ 	.byte	0xff
	.zero		1


	//   ....[51]....
        /*046c*/ 	.word	0x00003320
        /*0470*/ 	.word	0x00000000
        /*0474*/ 	.word	0x00000080
        /*0478*/ 	.short	0x010a
        /*047a*/ 	.byte	0xff
	.zero		1


	//   ....[52]....
        /*047c*/ 	.word	0x00003430
        /*0480*/ 	.word	0x00000003
        /*0484*/ 	.word	0x00000000
        /*0488*/ 	.short	0x0101
        /*048a*/ 	.byte	0xff
	.zero		1


	//   ....[53]....
        /*048c*/ 	.word	0x00003440
        /*0490*/ 	.word	0x000000ff
        /*0494*/ 	.word	0x00000000
        /*0498*/ 	.short	0x010a
        /*049a*/ 	.byte	0x04
	.zero		1


	//   ....[54]....
        /*049c*/ 	.word	0x00003460
        /*04a0*/ 	.word	0x000000ff
        /*04a4*/ 	.word	0x000000b0
        /*04a8*/ 	.short	0x010a
        /*04aa*/ 	.byte	0x1e
	.zero		1


	//   ....[55]....
        /*04ac*/ 	.word	0x00003530
        /*04b0*/ 	.word	0x000000ff
        /*04b4*/ 	.word	0x00000000
        /*04b8*/ 	.short	0x010a
        /*04ba*/ 	.byte	0x05
	.zero		1


	//   ....[56]....
        /*04bc*/ 	.word	0x00003670
        /*04c0*/ 	.word	0x000000ff
        /*04c4*/ 	.word	0x00000000
        /*04c8*/ 	.short	0x010a
        /*04ca*/ 	.byte	0x04
	.zero		1


	//   ....[57]....
        /*04cc*/ 	.word	0x00003900
        /*04d0*/ 	.word	0x000000ff
        /*04d4*/ 	.word	0x00000000
        /*04d8*/ 	.short	0x010a
        /*04da*/ 	.byte	0x04
	.zero		1


	//   ....[58]....
        /*04dc*/ 	.word	0x00003990
        /*04e0*/ 	.word	0x000000ff
        /*04e4*/ 	.word	0x00000000
        /*04e8*/ 	.short	0x010a
        /*04ea*/ 	.byte	0x04
	.zero		1


	//   ....[59]....
        /*04ec*/ 	.word	0x00003e90
        /*04f0*/ 	.word	0x0000000c
        /*04f4*/ 	.word	0x00000080
        /*04f8*/ 	.short	0x010a
        /*04fa*/ 	.byte	0xff
	.zero		1


	//   ....[60]....
        /*04fc*/ 	.word	0x00004000
        /*0500*/ 	.word	0x00000000
        /*0504*/ 	.word	0x00000000
        /*0508*/ 	.short	0x0101
        /*050a*/ 	.byte	0xff
	.zero		1


	//   ....[61]....
        /*050c*/ 	.word	0x000044a0
        /*0510*/ 	.word	0x000000ff
        /*0514*/ 	.word	0x00000078
        /*0518*/ 	.short	0x010a
        /*051a*/ 	.byte	0x15
	.zero		1


	//   ....[62]....
        /*051c*/ 	.word	0x00004620
        /*0520*/ 	.word	0x000000ff
        /*0524*/ 	.word	0x00000050
        /*0528*/ 	.short	0x010a
        /*052a*/ 	.byte	0x15
	.zero		1


	//   ....[63]....
        /*052c*/ 	.word	0x00004790
        /*0530*/ 	.word	0x000000ff
        /*0534*/ 	.word	0x00000030
        /*0538*/ 	.short	0x010b
        /*053a*/ 	.byte	0x15
	.zero		1


	//   ....[64]....
        /*053c*/ 	.word	0x000047a0
        /*0540*/ 	.word	0x000000ff
        /*0544*/ 	.word	0x00000000
        /*0548*/ 	.short	0x0101
        /*054a*/ 	.byte	0x25
	.zero		1


	//   ....[65]....
        /*054c*/ 	.word	0x000047b0
        /*0550*/ 	.word	0x000000ff
        /*0554*/ 	.word	0x00000058
        /*0558*/ 	.short	0x010a
        /*055a*/ 	.byte	0x15
	.zero		1


	//   ....[66]....
        /*055c*/ 	.word	0x000048e0
        /*0560*/ 	.word	0x000000ff
        /*0564*/ 	.word	0x00000038
        /*0568*/ 	.short	0x010b
        /*056a*/ 	.byte	0x15
	.zero		1


	//   ....[67]....
        /*056c*/ 	.word	0x000048f0
        /*0570*/ 	.word	0x000000ff
        /*0574*/ 	.word	0x00000000
        /*0578*/ 	.short	0x0101
        /*057a*/ 	.byte	0x1f
	.zero		1


	//   ....[68]....
        /*057c*/ 	.word	0x00004900
        /*0580*/ 	.word	0x000000ff
        /*0584*/ 	.word	0x00000060
        /*0588*/ 	.short	0x010a
        /*058a*/ 	.byte	0x15
	.zero		1


	//   ....[69]....
        /*058c*/ 	.word	0x00004a40
        /*0590*/ 	.word	0x000000ff
        /*0594*/ 	.word	0x00000040
        /*0598*/ 	.short	0x010b
        /*059a*/ 	.byte	0x15
	.zero		1


	//   ....[70]....
        /*059c*/ 	.word	0x00004a50
        /*05a0*/ 	.word	0x000000ff
        /*05a4*/ 	.word	0x00000000
        /*05a8*/ 	.short	0x0101
        /*05aa*/ 	.byte	0x1e
	.zero		1


	//   ....[71]....
        /*05ac*/ 	.word	0x00004a60
        /*05b0*/ 	.word	0x000000ff
        /*05b4*/ 	.word	0x00000068
        /*05b8*/ 	.short	0x010a
        /*05ba*/ 	.byte	0x15
	.zero		1


	//   ....[72]....
        /*05bc*/ 	.word	0x00004bb0
        /*05c0*/ 	.word	0x000000ff
        /*05c4*/ 	.word	0x00000048
        /*05c8*/ 	.short	0x010b
        /*05ca*/ 	.byte	0x15
	.zero		1


	//   ....[73]....
        /*05cc*/ 	.word	0x00004bc0
        /*05d0*/ 	.word	0x000000ff
        /*05d4*/ 	.word	0x00000000
        /*05d8*/ 	.short	0x0101
        /*05da*/ 	.byte	0x1d
	.zero		1


	//   ....[74]....
        /*05dc*/ 	.word	0x00004bd0
        /*05e0*/ 	.word	0x000000ff
        /*05e4*/ 	.word	0x00000050
        /*05e8*/ 	.short	0x010a
        /*05ea*/ 	.byte	0x15
	.zero		1


	//   ....[75]....
        /*05ec*/ 	.word	0x00004d30
        /*05f0*/ 	.word	0x000000ff
        /*05f4*/ 	.word	0x00000030
        /*05f8*/ 	.short	0x010b
        /*05fa*/ 	.byte	0x15
	.zero		1


	//   ....[76]....
        /*05fc*/ 	.word	0x00004d40
        /*0600*/ 	.word	0x000000ff
        /*0604*/ 	.word	0x00000000
        /*0608*/ 	.short	0x0101
        /*060a*/ 	.byte	0x25
	.zero		1


	//   ....[77]....
        /*060c*/ 	.word	0x00004d50
        /*0610*/ 	.word	0x000000ff
        /*0614*/ 	.word	0x00000058
        /*0618*/ 	.short	0x010a
        /*061a*/ 	.byte	0x15
	.zero		1


	//   ....[78]....
        /*061c*/ 	.word	0x00004eb0
        /*0620*/ 	.word	0x000000ff
        /*0624*/ 	.word	0x00000038
        /*0628*/ 	.short	0x010b
        /*062a*/ 	.byte	0x15
	.zero		1


	//   ....[79]....
        /*062c*/ 	.word	0x00004ec0
        /*0630*/ 	.word	0x000000ff
        /*0634*/ 	.word	0x00000000
        /*0638*/ 	.short	0x0101
        /*063a*/ 	.byte	0x1f
	.zero		1


	//   ....[80]....
        /*063c*/ 	.word	0x00004ed0
        /*0640*/ 	.word	0x000000ff
        /*0644*/ 	.word	0x00000060
        /*0648*/ 	.short	0x010a
        /*064a*/ 	.byte	0x15
	.zero		1


	//   ....[81]....
        /*064c*/ 	.word	0x00005020
        /*0650*/ 	.word	0x000000ff
        /*0654*/ 	.word	0x00000040
        /*0658*/ 	.short	0x010b
        /*065a*/ 	.byte	0x15
	.zero		1


	//   ....[82]....
        /*065c*/ 	.word	0x00005030
        /*0660*/ 	.word	0x000000ff
        /*0664*/ 	.word	0x00000000
        /*0668*/ 	.short	0x0101
        /*066a*/ 	.byte	0x1e
	.zero		1


	//   ....[83]....
        /*066c*/ 	.word	0x00005040
        /*0670*/ 	.word	0x000000ff
        /*0674*/ 	.word	0x00000068
        /*0678*/ 	.short	0x010a
        /*067a*/ 	.byte	0x15
	.zero		1


	//   ....[84]....
        /*067c*/ 	.word	0x00005230
        /*0680*/ 	.word	0x000000ff
        /*0684*/ 	.word	0x00000048
        /*0688*/ 	.short	0x010b
        /*068a*/ 	.byte	0x15
	.zero		1


	//   ....[85]....
        /*068c*/ 	.word	0x00005240
        /*0690*/ 	.word	0x000000ff
        /*0694*/ 	.word	0x00000000
        /*0698*/ 	.short	0x0101
        /*069a*/ 	.byte	0x1d
	.zero		1


	//   ....[86]....
        /*069c*/ 	.word	0x00005260
        /*06a0*/ 	.word	0x000000ff
        /*06a4*/ 	.word	0x00000050
        /*06a8*/ 	.short	0x010a
        /*06aa*/ 	.byte	0x15
	.zero		1


	//   ....[87]....
        /*06ac*/ 	.word	0x00005280
        /*06b0*/ 	.word	0x000000ff
        /*06b4*/ 	.word	0x00000058
        /*06b8*/ 	.short	0x010a
        /*06ba*/ 	.byte	0x15
	.zero		1


	//   ....[88]....
        /*06bc*/ 	.word	0x000052a0
        /*06c0*/ 	.word	0x000000ff
        /*06c4*/ 	.word	0x00000060
        /*06c8*/ 	.short	0x010a
        /*06ca*/ 	.byte	0x15
	.zero		1


	//   ....[89]....
        /*06cc*/ 	.word	0x000052f0
        /*06d0*/ 	.word	0x00000002
        /*06d4*/ 	.word	0x00000068
        /*06d8*/ 	.short	0x010a
        /*06da*/ 	.byte	0xff
	.zero		1


	//   ....[90]....
        /*06dc*/ 	.word	0x00005640
        /*06e0*/ 	.word	0x00000003
        /*06e4*/ 	.word	0x00000080
        /*06e8*/ 	.short	0x010a
        /*06ea*/ 	.byte	0xff
	.zero		1


	//   ....[91]....
        /*06ec*/ 	.word	0x000057c0
        /*06f0*/ 	.word	0x00000000
        /*06f4*/ 	.word	0x00000000
        /*06f8*/ 	.short	0x0101
        /*06fa*/ 	.byte	0xff
	.zero		1


	//   ....[92]....
        /*06fc*/ 	.word	0x00006390
        /*0700*/ 	.word	0x000000ff
        /*0704*/ 	.word	0x00000030
        /*0708*/ 	.short	0x010a
        /*070a*/ 	.byte	0x2b
	.zero		1


	//   ....[93]....
        /*070c*/ 	.word	0x000064b0
        /*0710*/ 	.word	0x0000006c
        /*0714*/ 	.word	0x000000a0
        /*0718*/ 	.short	0x010a
        /*071a*/ 	.byte	0xff
	.zero		1


	//   ....[94]....
        /*071c*/ 	.word	0x00006620
        /*0720*/ 	.word	0x000000ff
        /*0724*/ 	.word	0x00000030
        /*0728*/ 	.short	0x010a
        /*072a*/ 	.byte	0x2b
	.zero		1


	//   ....[95]....
        /*072c*/ 	.word	0x00006750
        /*0730*/ 	.word	0x0000006c
        /*0734*/ 	.word	0x000000a0
        /*0738*/ 	.short	0x010a
        /*073a*/ 	.byte	0xff
	.zero		1


	//   ....[96]....
        /*073c*/ 	.word	0x00006f60
        /*0740*/ 	.word	0x00000000
        /*0744*/ 	.word	0x00000000
        /*0748*/ 	.short	0x0101
        /*074a*/ 	.byte	0xff
	.zero		1


	//   ....[97]....
        /*074c*/ 	.word	0x00006f70
        /*0750*/ 	.word	0x00000002
        /*0754*/ 	.word	0x00000030
        /*0758*/ 	.short	0x010a
        /*075a*/ 	.byte	0xff
	.zero		1


	//   ....[98]....
        /*075c*/ 	.word	0x00007050
        /*0760*/ 	.word	0x00000002
        /*0764*/ 	.word	0x00000030
        /*0768*/ 	.short	0x010a
        /*076a*/ 	.byte	0xff
	.zero		1


	//   ....[99]....
        /*076c*/ 	.word	0x00007980
        /*0770*/ 	.word	0x00000008
        /*0774*/ 	.word	0x00000000
        /*0778*/ 	.short	0x0101
        /*077a*/ 	.byte	0xff
	.zero		1


	//   ....[100]....
        /*077c*/ 	.word	0x000079a0
        /*0780*/ 	.word	0x00000006
        /*0784*/ 	.word	0x00000030
        /*0788*/ 	.short	0x010a
        /*078a*/ 	.byte	0xff
	.zero		1


	//   ....[101]....
        /*078c*/ 	.word	0x00007a70
        /*0790*/ 	.word	0x00000006
        /*0794*/ 	.word	0x00000030
        /*0798*/ 	.short	0x010a
        /*079a*/ 	.byte	0xff
	.zero		1


	//   ....[102]....
        /*079c*/ 	.word	0x000083a0
        /*07a0*/ 	.word	0x00000008
        /*07a4*/ 	.word	0x00000000
        /*07a8*/ 	.short	0x0101
        /*07aa*/ 	.byte	0xff
	.zero		1


	//   ....[103]....
        /*07ac*/ 	.word	0x000083c0
        /*07b0*/ 	.word	0x00000000
        /*07b4*/ 	.word	0x00000030
        /*07b8*/ 	.short	0x010a
        /*07ba*/ 	.byte	0xff
	.zero		1


	//   ....[104]....
        /*07bc*/ 	.word	0x00008490
        /*07c0*/ 	.word	0x00000000
        /*07c4*/ 	.word	0x00000030
        /*07c8*/ 	.short	0x010a
        /*07ca*/ 	.byte	0xff
	.zero		1


	//   ....[105]....
        /*07cc*/ 	.word	0x00008dd0
        /*07d0*/ 	.word	0x00000008
        /*07d4*/ 	.word	0x00000000
        /*07d8*/ 	.short	0x0101
        /*07da*/ 	.byte	0xff
	.zero		1


	//   ....[106]....
        /*07dc*/ 	.word	0x00008df0
        /*07e0*/ 	.word	0x00000006
        /*07e4*/ 	.word	0x00000030
        /*07e8*/ 	.short	0x010a
        /*07ea*/ 	.byte	0xff
	.zero		1


	//   ....[107]....
        /*07ec*/ 	.word	0x00008ec0
        /*07f0*/ 	.word	0x00000006
        /*07f4*/ 	.word	0x00000030
        /*07f8*/ 	.short	0x010a
        /*07fa*/ 	.byte	0xff
	.zero		1


	//   ....[108]....
        /*07fc*/ 	.word	0x00009850
        /*0800*/ 	.word	0x00000008
        /*0804*/ 	.word	0x00000000
        /*0808*/ 	.short	0x0101
        /*080a*/ 	.byte	0xff
	.zero		1


	//   ....[109]....
        /*080c*/ 	.word	0x00009870
        /*0810*/ 	.word	0x00000006
        /*0814*/ 	.word	0x00000030
        /*0818*/ 	.short	0x010a
        /*081a*/ 	.byte	0xff
	.zero		1


	//   ....[110]....
        /*081c*/ 	.word	0x00009940
        /*0820*/ 	.word	0x00000006
        /*0824*/ 	.word	0x00000030
        /*0828*/ 	.short	0x010a
        /*082a*/ 	.byte	0xff
	.zero		1


	//   ....[111]....
        /*082c*/ 	.word	0x0000a2a0
        /*0830*/ 	.word	0x00000008
        /*0834*/ 	.word	0x00000000
        /*0838*/ 	.short	0x0101
        /*083a*/ 	.byte	0xff
	.zero		1


	//   ....[112]....
        /*083c*/ 	.word	0x0000a2c0
        /*0840*/ 	.word	0x00000006
        /*0844*/ 	.word	0x00000030
        /*0848*/ 	.short	0x010a
        /*084a*/ 	.byte	0xff
	.zero		1


	//   ....[113]....
        /*084c*/ 	.word	0x0000a390
        /*0850*/ 	.word	0x00000006
        /*0854*/ 	.word	0x00000030
        /*0858*/ 	.short	0x010a
        /*085a*/ 	.byte	0xff
	.zero		1


	//   ....[114]....
        /*085c*/ 	.word	0x0000acf0
        /*0860*/ 	.word	0x00000008
        /*0864*/ 	.word	0x00000000
        /*0868*/ 	.short	0x0101
        /*086a*/ 	.byte	0xff
	.zero		1


	//   ....[115]....
        /*086c*/ 	.word	0x0000ad10
        /*0870*/ 	.word	0x00000000
        /*0874*/ 	.word	0x00000030
        /*0878*/ 	.short	0x010a
        /*087a*/ 	.byte	0xff
	.zero		1


	//   ....[116]....
        /*087c*/ 	.word	0x0000ade0
        /*0880*/ 	.word	0x00000000
        /*0884*/ 	.word	0x00000030
        /*0888*/ 	.short	0x010a
        /*088a*/ 	.byte	0xff
	.zero		1


	//   ....[117]....
        /*088c*/ 	.word	0x0000b190
        /*0890*/ 	.word	0x000000ff
        /*0894*/ 	.word	0x00000000
        /*0898*/ 	.short	0x0101
        /*089a*/ 	.byte	0x04
	.zero		1


	//   ....[118]....
        /*089c*/ 	.word	0x0000b770
        /*08a0*/ 	.word	0x00000000
        /*08a4*/ 	.word	0x00000000
        /*08a8*/ 	.short	0x0101
        /*08aa*/ 	.byte	0xff
	.zero		1


	//   ....[119]....
        /*08ac*/ 	.word	0x0000ba30
        /*08b0*/ 	.word	0x000000ff
        /*08b4*/ 	.word	0x00000000
        /*08b8*/ 	.short	0x0101
        /*08ba*/ 	.byte	0x04
	.zero		1


	//   ....[120]....
        /*08bc*/ 	.word	0x0000ba50
        /*08c0*/ 	.word	0x00000000
        /*08c4*/ 	.word	0x000000d0
        /*08c8*/ 	.short	0x010a
        /*08ca*/ 	.byte	0xff
	.zero		1


	//   ....[121]....
        /*08cc*/ 	.word	0x0000bab0
        /*08d0*/ 	.word	0x00000000
        /*08d4*/ 	.word	0x00000018
        /*08d8*/ 	.short	0x010a
        /*08da*/ 	.byte	0xff
	.zero		1


	//   ....[122]....
        /*08dc*/ 	.word	0x0000bb10
        /*08e0*/ 	.word	0x00000000
        /*08e4*/ 	.word	0x00000018
        /*08e8*/ 	.short	0x010a
        /*08ea*/ 	.byte	0xff
	.zero		1


	//   ....[123]....
        /*08ec*/ 	.word	0x0000bb60
        /*08f0*/ 	.word	0x00000003
        /*08f4*/ 	.word	0x00000080
        /*08f8*/ 	.short	0x010a
        /*08fa*/ 	.byte	0xff
	.zero		1


	//   ....[124]....
        /*08fc*/ 	.word	0x0000bbc0
        /*0900*/ 	.word	0x00000000
        /*0904*/ 	.word	0x00000000
        /*0908*/ 	.short	0x010a
        /*090a*/ 	.byte	0xff
	.zero		1


	//   ....[125]....
        /*090c*/ 	.word	0x0000bc20
        /*0910*/ 	.word	0x00000000
        /*0914*/ 	.word	0x00000000
        /*0918*/ 	.short	0x010a
        /*091a*/ 	.byte	0xff
	.zero		1


	//   ....[126]....
        /*091c*/ 	.word	0x0000bc70
        /*0920*/ 	.word	0x00000002
        /*0924*/ 	.word	0x000000c0
        /*0928*/ 	.short	0x010a
        /*092a*/ 	.byte	0xff
	.zero		1


	//   ....[127]....
        /*092c*/ 	.word	0x0000bcd0
        /*0930*/ 	.word	0x00000002
        /*0934*/ 	.word	0x00000090
        /*0938*/ 	.short	0x010a
        /*093a*/ 	.byte	0xff
	.zero		1


	//   ....[128]....
        /*093c*/ 	.word	0x0000bd20
        /*0940*/ 	.word	0x00000002
        /*0944*/ 	.word	0x00000080
        /*0948*/ 	.short	0x010a
        /*094a*/ 	.byte	0xff
	.zero		1


	//   ....[129]....
        /*094c*/ 	.word	0x0000bd80
        /*0950*/ 	.word	0x00000000
        /*0954*/ 	.word	0x00000090
        /*0958*/ 	.short	0x010a
        /*095a*/ 	.byte	0xff
	.zero		1


	//   ....[130]....
        /*095c*/ 	.word	0x0000bdd0
        /*0960*/ 	.word	0x00000000
        /*0964*/ 	.word	0x00000080
        /*0968*/ 	.short	0x010a
        /*096a*/ 	.byte	0xff
	.zero		1


	//   ....[131]....
        /*096c*/ 	.word	0x0000be30
        /*0970*/ 	.word	0x00000002
        /*0974*/ 	.word	0x000000b0
        /*0978*/ 	.short	0x010a
        /*097a*/ 	.byte	0xff
	.zero		1


	//   ....[132]....
        /*097c*/ 	.word	0x0000be90
        /*0980*/ 	.word	0x00000000
        /*0984*/ 	.word	0x00000000
        /*0988*/ 	.short	0x010a
        /*098a*/ 	.byte	0xff
	.zero		1


	//   ....[133]....
        /*098c*/ 	.word	0x0000bef0
        /*0990*/ 	.word	0x00000000
        /*0994*/ 	.word	0x00000000
        /*0998*/ 	.short	0x010a
        /*099a*/ 	.byte	0xff
	.zero		1


	//   ....[134]....
        /*099c*/ 	.word	0x0000bf50
        /*09a0*/ 	.word	0x00000000
        /*09a4*/ 	.word	0x00000000
        /*09a8*/ 	.short	0x010a
        /*09aa*/ 	.byte	0xff
	.zero		1


	//   ....[135]....
        /*09ac*/ 	.word	0x0000bfa0
        /*09b0*/ 	.word	0x0000000c
        /*09b4*/ 	.word	0x00000080
        /*09b8*/ 	.short	0x010a
        /*09ba*/ 	.byte	0xff
	.zero		1


	//   ....[136]....
        /*09bc*/ 	.word	0x0000c000
        /*09c0*/ 	.word	0x00000000
        /*09c4*/ 	.word	0x00000078
        /*09c8*/ 	.short	0x010a
        /*09ca*/ 	.byte	0xff
	.zero		1


	//   ....[137]....
        /*09cc*/ 	.word	0x0000c060
        /*09d0*/ 	.word	0x00000000
        /*09d4*/ 	.word	0x00000050
        /*09d8*/ 	.short	0x010a
        /*09da*/ 	.byte	0xff
	.zero		1


	//   ....[138]....
        /*09dc*/ 	.word	0x0000c0c0
        /*09e0*/ 	.word	0x00000000
        /*09e4*/ 	.word	0x00000058
        /*09e8*/ 	.short	0x010a
        /*09ea*/ 	.byte	0xff
	.zero		1


	//   ....[139]....
        /*09ec*/ 	.word	0x0000c120
        /*09f0*/ 	.word	0x00000000
        /*09f4*/ 	.word	0x00000060
        /*09f8*/ 	.short	0x010a
        /*09fa*/ 	.byte	0xff
	.zero		1


	//   ....[140]....
        /*09fc*/ 	.word	0x0000c180
        /*0a00*/ 	.word	0x00000000
        /*0a04*/ 	.word	0x00000068
        /*0a08*/ 	.short	0x010a
        /*0a0a*/ 	.byte	0xff
	.zero		1


	//   ....[141]....
        /*0a0c*/ 	.word	0x0000c1e0
        /*0a10*/ 	.word	0x00000000
        /*0a14*/ 	.word	0x00000050
        /*0a18*/ 	.short	0x010a
        /*0a1a*/ 	.byte	0xff
	.zero		1


	//   ....[142]....
        /*0a1c*/ 	.word	0x0000c240
        /*0a20*/ 	.word	0x00000000
        /*0a24*/ 	.word	0x00000058
        /*0a28*/ 	.short	0x010a
        /*0a2a*/ 	.byte	0xff
	.zero		1


	//   ....[143]....
        /*0a2c*/ 	.word	0x0000c2a0
        /*0a30*/ 	.word	0x00000000
        /*0a34*/ 	.word	0x00000060
        /*0a38*/ 	.short	0x010a
        /*0a3a*/ 	.byte	0xff
	.zero		1


	//   ....[144]....
        /*0a3c*/ 	.word	0x0000c300
        /*0a40*/ 	.word	0x00000000
        /*0a44*/ 	.word	0x00000068
        /*0a48*/ 	.short	0x010a
        /*0a4a*/ 	.byte	0xff
	.zero		1


	//   ....[145]....
        /*0a4c*/ 	.word	0x0000c360
        /*0a50*/ 	.word	0x00000000
        /*0a54*/ 	.word	0x00000050
        /*0a58*/ 	.short	0x010a
        /*0a5a*/ 	.byte	0xff
	.zero		1


	//   ....[146]....
        /*0a5c*/ 	.word	0x0000c3c0
        /*0a60*/ 	.word	0x00000000
        /*0a64*/ 	.word	0x00000058
        /*0a68*/ 	.short	0x010a
        /*0a6a*/ 	.byte	0xff
	.zero		1


	//   ....[147]....
        /*0a6c*/ 	.word	0x0000c420
        /*0a70*/ 	.word	0x00000002
        /*0a74*/ 	.word	0x00000060
        /*0a78*/ 	.short	0x010a
        /*0a7a*/ 	.byte	0xff
	.zero		1


	//   ....[148]....
        /*0a7c*/ 	.word	0x0000c470
        /*0a80*/ 	.word	0x00000003
        /*0a84*/ 	.word	0x00000080
        /*0a88*/ 	.short	0x010a
        /*0a8a*/ 	.byte	0xff
	.zero		1


	//   ....[149]....
        /*0a8c*/ 	.word	0x0000c4d0
        /*0a90*/ 	.word	0x00000002
        /*0a94*/ 	.word	0x00000030
        /*0a98*/ 	.short	0x010a
        /*0a9a*/ 	.byte	0xff
	.zero		1


	//   ....[150]....
        /*0a9c*/ 	.word	0x0000c520
        /*0aa0*/ 	.word	0x0000006c
        /*0aa4*/ 	.word	0x000000a0
        /*0aa8*/ 	.short	0x010a
        /*0aaa*/ 	.byte	0xff
	.zero		1


	//   ....[151]....
        /*0aac*/ 	.word	0x0000c570
        /*0ab0*/ 	.word	0x00000002
        /*0ab4*/ 	.word	0x00000030
        /*0ab8*/ 	.short	0x010a
        /*0aba*/ 	.byte	0xff
	.zero		1


	//   ....[152]....
        /*0abc*/ 	.word	0x0000c5c0
        /*0ac0*/ 	.word	0x00000006
        /*0ac4*/ 	.word	0x00000030
        /*0ac8*/ 	.short	0x010a
        /*0aca*/ 	.byte	0xff
	.zero		1


	//   ....[153]....
        /*0acc*/ 	.word	0x0000c610
        /*0ad0*/ 	.word	0x00000000
        /*0ad4*/ 	.word	0x00000030
        /*0ad8*/ 	.short	0x010a
        /*0ada*/ 	.byte	0xff
	.zero		1


	//   ....[154]....
        /*0adc*/ 	.word	0x0000c660
        /*0ae0*/ 	.word	0x00000006
        /*0ae4*/ 	.word	0x00000030
        /*0ae8*/ 	.short	0x010a
        /*0aea*/ 	.byte	0xff
	.zero		1


	//   ....[155]....
        /*0aec*/ 	.word	0x0000c6b0
        /*0af0*/ 	.word	0x00000006
        /*0af4*/ 	.word	0x00000030
        /*0af8*/ 	.short	0x010a
        /*0afa*/ 	.byte	0xff
	.zero		1


	//   ....[156]....
        /*0afc*/ 	.word	0x0000c700
        /*0b00*/ 	.word	0x00000006
        /*0b04*/ 	.word	0x00000030
        /*0b08*/ 	.short	0x010a
        /*0b0a*/ 	.byte	0xff
	.zero		1


	//   ....[157]....
        /*0b0c*/ 	.word	0x0000c750
        /*0b10*/ 	.word	0x00000000
        /*0b14*/ 	.word	0x00000030
        /*0b18*/ 	.short	0x010a
        /*0b1a*/ 	.byte	0xff
	.zero		1


	//----- nvinfo : EIATTR_NUM_MBARRIERS
	.align		4
.L_47:
        /*0b1c*/ 	.byte	0x03, 0x38
        /*0b1e*/ 	.short	0x001c


	//----- nvinfo : EIATTR_EXIT_INSTR_OFFSETS
	.align		4
        /*0b20*/ 	.byte	0x04, 0x1c
        /*0b22*/ 	.short	(.L_49 - .L_48)


	//   ....[0]....
.L_48:
        /*0b24*/ 	.word	0x00002880


	//   ....[1]....
        /*0b28*/ 	.word	0x00002d90


	//   ....[2]....
        /*0b2c*/ 	.word	0x00002df0


	//   ....[3]....
        /*0b30*/ 	.word	0x00003bf0


	//   ....[4]....
        /*0b34*/ 	.word	0x00005320


	//   ....[5]....
        /*0b38*/ 	.word	0x00005360


	//   ....[6]....
        /*0b3c*/ 	.word	0x0000b910


	//   ....[7]....
        /*0b40*/ 	.word	0x0000b990


	//   ....[8]....
        /*0b44*/ 	.word	0x0000b9c0


	//   ....[9]....
        /*0b48*/ 	.word	0x0000ba40


	//----- nvinfo : EIATTR_MAX_THREADS
	.align		4
.L_49:
        /*0b4c*/ 	.byte	0x04, 0x05
        /*0b4e*/ 	.short	(.L_51 - .L_50)
.L_50:
        /*0b50*/ 	.word	0x00000100
        /*0b54*/ 	.word	0x00000001
        /*0b58*/ 	.word	0x00000001


	//----- nvinfo : EIATTR_CRS_STACK_SIZE
	.align		4
.L_51:
        /*0b5c*/ 	.byte	0x04, 0x1e
        /*0b5e*/ 	.short	(.L_53 - .L_52)
.L_52:
        /*0b60*/ 	.word	0x00000000


	//----- nvinfo : EIATTR_CBANK_PARAM_SIZE
	.align		4
.L_53:
        /*0b64*/ 	.byte	0x03, 0x19
        /*0b66*/ 	.short	0x0800


	//----- nvinfo : EIATTR_PARAM_CBANK
	.align		4
        /*0b68*/ 	.byte	0x04, 0x0a
        /*0b6a*/ 	.short	(.L_55 - .L_54)
	.align		4
.L_54:
        /*0b6c*/ 	.word	index@(.nv.constant0._ZN7cutlass13device_kernelINS_4gemm6kernel13GemmUniversalIN4cute5tupleIJiiiiEEENS1_10collective13CollectiveMmaINS1_35MainloopSm100TmaUmmaWarpSpecializedILi3ELi2ELi2ENS5_IJNS4_1CILi1EEENSA_ILi2EEESB_EEEEENS5_IJNSA_ILi128EEENSA_ILi256EEENSA_ILi32EEEEEEfNS5_IJlSB_lEEEfSJ_NS4_8TiledMMAINS4_8MMA_AtomIJNS4_17SM100_MMA_TF32_SSINS_10tfloat32_tESN_fLi128ELi256ELNS4_4UMMA5MajorE0ELSP_0ELNSO_7ScaleInE0ELSQ_0EEEEEENS4_6LayoutINS5_IJSB_SB_SB_EEENS5_IJNSA_ILi0EEESV_SV_EEEEENS5_IJNS4_10UnderscoreESY_SY_EEEEENS4_23SM90_TMA_LOAD_MULTICASTENS4_14ComposedLayoutINS4_7SwizzleILi3ELi4ELi3EEENS4_18smem_ptr_flag_bitsILi32EEENST_INS5_IJNSA_ILi8EEESH_EEENS5_IJSH_SB_EEEEEEEvNS4_8identityENS4_13SM90_TMA_LOADES1B_vS1C_EENS_8epilogue10collective18CollectiveEpilogueINS1F_23Sm100TmaWarpSpecializedILi4ELi2ELi32ELb1ELb0EEEJSI_NS5_IJNST_ISF_SB_EENST_ISH_SB_EEEEEfSJ_fSJ_NS1F_6fusion15FusionCallbacksIS1J_NS1N_17LinearCombinationIffffLNS_15FloatRoundStyleE2EEESI_S1M_JEEENS4_5SM1004TMEM4LOAD26SM100_TMEM_LOAD_32dp32b32xES1D_S1B_NS4_39AutoVectorizingCopyWithAssumedAlignmentILi128EEENS4_14SM90_TMA_STOREES1B_S1Y_S1Y_EEEvvEEEEvNT_6ParamsE)
        /*0b70*/ 	.short	0x0380
        /*0b72*/ 	.short	0x0800


	//----- nvinfo : EIATTR_SW_WAR
	.align		4
.L_55:
        /*0b74*/ 	.byte	0x04, 0x36
        /*0b76*/ 	.short	(.L_57 - .L_56)
.L_56:
        /*0b78*/ 	.word	0x00000008
.L_57:


//--------------------- .nv.callgraph             --------------------------
	.section	.nv.callgraph,"",@"SHT_CUDA_CALLGRAPH"
	.align	4
	.sectionentsize	8
	.align		4
        /*0000*/ 	.word	0x00000000
	.align		4
        /*0004*/ 	.word	0xffffffff
	.align		4
        /*0008*/ 	.word	index@(_ZN7cutlass13device_kernelINS_4gemm6kernel13GemmUniversalIN4cute5tupleIJiiiiEEENS1_10collective13CollectiveMmaINS1_35MainloopSm100TmaUmmaWarpSpecializedILi3ELi2ELi2ENS5_IJNS4_1CILi1EEENSA_ILi2EEESB_EEEEENS5_IJNSA_ILi128EEENSA_ILi256EEENSA_ILi32EEEEEEfNS5_IJlSB_lEEEfSJ_NS4_8TiledMMAINS4_8MMA_AtomIJNS4_17SM100_MMA_TF32_SSINS_10tfloat32_tESN_fLi128ELi256ELNS4_4UMMA5MajorE0ELSP_0ELNSO_7ScaleInE0ELSQ_0EEEEEENS4_6LayoutINS5_IJSB_SB_SB_EEENS5_IJNSA_ILi0EEESV_SV_EEEEENS5_IJNS4_10UnderscoreESY_SY_EEEEENS4_23SM90_TMA_LOAD_MULTICASTENS4_14ComposedLayoutINS4_7SwizzleILi3ELi4ELi3EEENS4_18smem_ptr_flag_bitsILi32EEENST_INS5_IJNSA_ILi8EEESH_EEENS5_IJSH_SB_EEEEEEEvNS4_8identityENS4_13SM90_TMA_LOADES1B_vS1C_EENS_8epilogue10collective18CollectiveEpilogueINS1F_23Sm100TmaWarpSpecializedILi4ELi2ELi32ELb1ELb0EEEJSI_NS5_IJNST_ISF_SB_EENST_ISH_SB_EEEEEfSJ_fSJ_NS1F_6fusion15FusionCallbacksIS1J_NS1N_17LinearCombinationIffffLNS_15FloatRoundStyleE2EEESI_S1M_JEEENS4_5SM1004TMEM4LOAD26SM100_TMEM_LOAD_32dp32b32xES1D_S1B_NS4_39AutoVectorizingCopyWithAssumedAlignmentILi128EEENS4_14SM90_TMA_STOREES1B_S1Y_S1Y_EEEvvEEEEvNT_6ParamsE)
	.align		4
        /*000c*/ 	.word	index@(__assertfail)
	.align		4
        /*0010*/ 	.word	0x00000000
	.align		4
        /*0014*/ 	.word	0xfffffffe
	.align		4
        /*0018*/ 	.word	0x00000000
	.align		4
        /*001c*/ 	.word	0xfffffffd
	.align		4
        /*0020*/ 	.word	0x00000000
	.align		4
        /*0024*/ 	.word	0xfffffffc


//--------------------- .nv.constant4             --------------------------
	.section	.nv.constant4,"a",@progbits
	.align	8
	.align		8
.nv.constant4:
        /*0000*/ 	.dword	__assertfail
	.align		8
        /*0008*/ 	.dword	__unnamed_1
	.align		8
        /*0010*/ 	.dword	__unnamed_2
	.align		8
        /*0018*/ 	.dword	_ZN40_INTERNAL_5d2d8092_4_k_cu_fea8a995_340214cuda3std3__45__cpo5beginE
	.align		8
        /*0020*/ 	.dword	_ZN40_INTERNAL_5d2d8092_4_k_cu_fea8a995_340214cuda3std3__45__cpo3endE
	.align		8
        /*0028*/ 	.dword	_ZN40_INTERNAL_5d2d8092_4_k_cu_fea8a995_340214cuda3std3__45__cpo6cbeginE
	.align		8
        /*0030*/ 	.dword	_ZN40_INTERNAL_5d2d8092_4_k_cu_fea8a995_340214cuda3std3__45__cpo4cendE
	.align		8
        /*0038*/ 	.dword	_ZN40_INTERNAL_5d2d8092_4_k_cu_fea8a995_340214cuda3std3__442_GLOBAL__N__5d2d8092_4_k_cu_fea8a995_340216ignoreE
	.align		8
        /*0040*/ 	.dword	_ZN40_INTERNAL_5d2d8092_4_k_cu_fea8a995_340214cuda3std3__419piecewise_constructE
	.align		8
        /*0048*/ 	.dword	_ZN40_INTERNAL_5d2d8092_4_k_cu_fea8a995_340214cuda3std3__48in_placeE
	.align		8
        /*0050*/ 	.dword	_ZN40_INTERNAL_5d2d8092_4_k_cu_fea8a995_340214cuda3std6ranges3__45__cpo4swapE
	.align		8
        /*0058*/ 	.dword	_ZN40_INTERNAL_5d2d8092_4_k_cu_fea8a995_340214cuda3std6ranges3__45__cpo9iter_moveE
	.align		8
        /*0060*/ 	.dword	_ZN40_INTERNAL_5d2d8092_4_k_cu_fea8a995_340214cute7productE
	.align		8
        /*0068*/ 	.dword	_ZN40_INTERNAL_5d2d8092_4_k_cu_fea8a995_340214cute1_E
	.align		8
        /*0070*/ 	.dword	$str$25
	.align		8
        /*0078*/ 	.dword	$str$26
	.align		8
        /*0080*/ 	.dword	$str$27
	.align		8
        /*0088*/ 	.dword	$str$28


//--------------------- .text._ZN7cutlass13device_kernelINS_4gemm6kernel13GemmUniversalIN4cute5tupleIJiiiiEEENS1_10collective13CollectiveMmaINS1_35MainloopSm100TmaUmmaWarpSpecializedILi3ELi2ELi2ENS5_IJNS4_1CILi1EEENSA_ILi2EEESB_EEEEENS5_IJNSA_ILi128EEENSA_ILi256EEENSA_ILi32EEEEEEfNS5_IJlSB_lEEEfSJ_NS4_8TiledMMAINS4_8MMA_AtomIJNS4_17SM100_MMA_TF32_SSINS_10tfloat32_tESN_fLi128ELi256ELNS4_4UMMA5MajorE0ELSP_0ELNSO_7ScaleInE0ELSQ_0EEEEEENS4_6LayoutINS5_IJSB_SB_SB_EEENS5_IJNSA_ILi0EEESV_SV_EEEEENS5_IJNS4_10UnderscoreESY_SY_EEEEENS4_23SM90_TMA_LOAD_MULTICASTENS4_14ComposedLayoutINS4_7SwizzleILi3ELi4ELi3EEENS4_18smem_ptr_flag_bitsILi32EEENST_INS5_IJNSA_ILi8EEESH_EEENS5_IJSH_SB_EEEEEEEvNS4_8identityENS4_13SM90_TMA_LOADES1B_vS1C_EENS_8epilogue10collective18CollectiveEpilogueINS1F_23Sm100TmaWarpSpecializedILi4ELi2ELi32ELb1ELb0EEEJSI_NS5_IJNST_ISF_SB_EENST_ISH_SB_EEEEEfSJ_fSJ_NS1F_6fusion15FusionCallbacksIS1J_NS1N_17LinearCombinationIffffLNS_15FloatRoundStyleE2EEESI_S1M_JEEENS4_5SM1004TMEM4LOAD26SM100_TMEM_LOAD_32dp32b32xES1D_S1B_NS4_39AutoVectorizingCopyWithAssumedAlignmentILi128EEENS4_14SM90_TMA_STOREES1B_S1Y_S1Y_EEEvvEEEEvNT_6ParamsE --------------------------
	.section	.text._ZN7cutlass13device_kernelINS_4gemm6kernel13GemmUniversalIN4cute5tupleIJiiiiEEENS1_10collective13CollectiveMmaINS1_35MainloopSm100TmaUmmaWarpSpecializedILi3ELi2ELi2ENS5_IJNS4_1CILi1EEENSA_ILi2EEESB_EEEEENS5_IJNSA_ILi128EEENSA_ILi256EEENSA_ILi32EEEEEEfNS5_IJlSB_lEEEfSJ_NS4_8TiledMMAINS4_8MMA_AtomIJNS4_17SM100_MMA_TF32_SSINS_10tfloat32_tESN_fLi128ELi256ELNS4_4UMMA5MajorE0ELSP_0ELNSO_7ScaleInE0ELSQ_0EEEEEENS4_6LayoutINS5_IJSB_SB_SB_EEENS5_IJNSA_ILi0EEESV_SV_EEEEENS5_IJNS4_10UnderscoreESY_SY_EEEEENS4_23SM90_TMA_LOAD_MULTICASTENS4_14ComposedLayoutINS4_7SwizzleILi3ELi4ELi3EEENS4_18smem_ptr_flag_bitsILi32EEENST_INS5_IJNSA_ILi8EEESH_EEENS5_IJSH_SB_EEEEEEEvNS4_8identityENS4_13SM90_TMA_LOADES1B_vS1C_EENS_8epilogue10collective18CollectiveEpilogueINS1F_23Sm100TmaWarpSpecializedILi4ELi2ELi32ELb1ELb0EEEJSI_NS5_IJNST_ISF_SB_EENST_ISH_SB_EEEEEfSJ_fSJ_NS1F_6fusion15FusionCallbacksIS1J_NS1N_17LinearCombinationIffffLNS_15FloatRoundStyleE2EEESI_S1M_JEEENS4_5SM1004TMEM4LOAD26SM100_TMEM_LOAD_32dp32b32xES1D_S1B_NS4_39AutoVectorizingCopyWithAssumedAlignmentILi128EEENS4_14SM90_TMA_STOREES1B_S1Y_S1Y_EEEvvEEEEvNT_6ParamsE,"ax",@progbits
	.align	128
.text._ZN7cutlass13device_kernelINS_4gemm6kernel13GemmUniversalIN4cute5tupleIJiiiiEEENS1_10collective13CollectiveMmaINS1_35MainloopSm100TmaUmmaWarpSpecializedILi3ELi2ELi2ENS5_IJNS4_1CILi1EEENSA_ILi2EEESB_EEEEENS5_IJNSA_ILi128EEENSA_ILi256EEENSA_ILi32EEEEEEfNS5_IJlSB_lEEEfSJ_NS4_8TiledMMAINS4_8MMA_AtomIJNS4_17SM100_MMA_TF32_SSINS_10tfloat32_tESN_fLi128ELi256ELNS4_4UMMA5MajorE0ELSP_0ELNSO_7ScaleInE0ELSQ_0EEEEEENS4_6LayoutINS5_IJSB_SB_SB_EEENS5_IJNSA_ILi0EEESV_SV_EEEEENS5_IJNS4_10UnderscoreESY_SY_EEEEENS4_23SM90_TMA_LOAD_MULTICASTENS4_14ComposedLayoutINS4_7SwizzleILi3ELi4ELi3EEENS4_18smem_ptr_flag_bitsILi32EEENST_INS5_IJNSA_ILi8EEESH_EEENS5_IJSH_SB_EEEEEEEvNS4_8identityENS4_13SM90_TMA_LOADES1B_vS1C_EENS_8epilogue10collective18CollectiveEpilogueINS1F_23Sm100TmaWarpSpecializedILi4ELi2ELi32ELb1ELb0EEEJSI_NS5_IJNST_ISF_SB_EENST_ISH_SB_EEEEEfSJ_fSJ_NS1F_6fusion15FusionCallbacksIS1J_NS1N_17LinearCombinationIffffLNS_15FloatRoundStyleE2EEESI_S1M_JEEENS4_5SM1004TMEM4LOAD26SM100_TMEM_LOAD_32dp32b32xES1D_S1B_NS4_39AutoVectorizingCopyWithAssumedAlignmentILi128EEENS4_14SM90_TMA_STOREES1B_S1Y_S1Y_EEEvvEEEEvNT_6ParamsE:
        .type           _ZN7cutlass13device_kernelINS_4gemm6kernel13GemmUniversalIN4cute5tupleIJiiiiEEENS1_10collective13CollectiveMmaINS1_35MainloopSm100TmaUmmaWarpSpecializedILi3ELi2ELi2ENS5_IJNS4_1CILi1EEENSA_ILi2EEESB_EEEEENS5_IJNSA_ILi128EEENSA_ILi256EEENSA_ILi32EEEEEEfNS5_IJlSB_lEEEfSJ_NS4_8TiledMMAINS4_8MMA_AtomIJNS4_17SM100_MMA_TF32_SSINS_10tfloat32_tESN_fLi128ELi256ELNS4_4UMMA5MajorE0ELSP_0ELNSO_7ScaleInE0ELSQ_0EEEEEENS4_6LayoutINS5_IJSB_SB_SB_EEENS5_IJNSA_ILi0EEESV_SV_EEEEENS5_IJNS4_10UnderscoreESY_SY_EEEEENS4_23SM90_TMA_LOAD_MULTICASTENS4_14ComposedLayoutINS4_7SwizzleILi3ELi4ELi3EEENS4_18smem_ptr_flag_bitsILi32EEENST_INS5_IJNSA_ILi8EEESH_EEENS5_IJSH_SB_EEEEEEEvNS4_8identityENS4_13SM90_TMA_LOADES1B_vS1C_EENS_8epilogue10collective18CollectiveEpilogueINS1F_23Sm100TmaWarpSpecializedILi4ELi2ELi32ELb1ELb0EEEJSI_NS5_IJNST_ISF_SB_EENST_ISH_SB_EEEEEfSJ_fSJ_NS1F_6fusion15FusionCallbacksIS1J_NS1N_17LinearCombinationIffffLNS_15FloatRoundStyleE2EEESI_S1M_JEEENS4_5SM1004TMEM4LOAD26SM100_TMEM_LOAD_32dp32b32xES1D_S1B_NS4_39AutoVectorizingCopyWithAssumedAlignmentILi128EEENS4_14SM90_TMA_STOREES1B_S1Y_S1Y_EEEvvEEEEvNT_6ParamsE,@function
        .size           _ZN7cutlass13device_kernelINS_4gemm6kernel13GemmUniversalIN4cute5tupleIJiiiiEEENS1_10collective13CollectiveMmaINS1_35MainloopSm100TmaUmmaWarpSpecializedILi3ELi2ELi2ENS5_IJNS4_1CILi1EEENSA_ILi2EEESB_EEEEENS5_IJNSA_ILi128EEENSA_ILi256EEENSA_ILi32EEEEEEfNS5_IJlSB_lEEEfSJ_NS4_8TiledMMAINS4_8MMA_AtomIJNS4_17SM100_MMA_TF32_SSINS_10tfloat32_tESN_fLi128ELi256ELNS4_4UMMA5MajorE0ELSP_0ELNSO_7ScaleInE0ELSQ_0EEEEEENS4_6LayoutINS5_IJSB_SB_SB_EEENS5_IJNSA_ILi0EEESV_SV_EEEEENS5_IJNS4_10UnderscoreESY_SY_EEEEENS4_23SM90_TMA_LOAD_MULTICASTENS4_14ComposedLayoutINS4_7SwizzleILi3ELi4ELi3EEENS4_18smem_ptr_flag_bitsILi32EEENST_INS5_IJNSA_ILi8EEESH_EEENS5_IJSH_SB_EEEEEEEvNS4_8identityENS4_13SM90_TMA_LOADES1B_vS1C_EENS_8epilogue10collective18CollectiveEpilogueINS1F_23Sm100TmaWarpSpecializedILi4ELi2ELi32ELb1ELb0EEEJSI_NS5_IJNST_ISF_SB_EENST_ISH_SB_EEEEEfSJ_fSJ_NS1F_6fusion15FusionCallbacksIS1J_NS1N_17LinearCombinationIffffLNS_15FloatRoundStyleE2EEESI_S1M_JEEENS4_5SM1004TMEM4LOAD26SM100_TMEM_LOAD_32dp32b32xES1D_S1B_NS4_39AutoVectorizingCopyWithAssumedAlignmentILi128EEENS4_14SM90_TMA_STOREES1B_S1Y_S1Y_EEEvvEEEEvNT_6ParamsE,(.L_x_218 - _ZN7cutlass13device_kernelINS_4gemm6kernel13GemmUniversalIN4cute5tupleIJiiiiEEENS1_10collective13CollectiveMmaINS1_35MainloopSm100TmaUmmaWarpSpecializedILi3ELi2ELi2ENS5_IJNS4_1CILi1EEENSA_ILi2EEESB_EEEEENS5_IJNSA_ILi128EEENSA_ILi256EEENSA_ILi32EEEEEEfNS5_IJlSB_lEEEfSJ_NS4_8TiledMMAINS4_8MMA_AtomIJNS4_17SM100_MMA_TF32_SSINS_10tfloat32_tESN_fLi128ELi256ELNS4_4UMMA5MajorE0ELSP_0ELNSO_7ScaleInE0ELSQ_0EEEEEENS4_6LayoutINS5_IJSB_SB_SB_EEENS5_IJNSA_ILi0EEESV_SV_EEEEENS5_IJNS4_10UnderscoreESY_SY_EEEEENS4_23SM90_TMA_LOAD_MULTICASTENS4_14ComposedLayoutINS4_7SwizzleILi3ELi4ELi3EEENS4_18smem_ptr_flag_bitsILi32EEENST_INS5_IJNSA_ILi8EEESH_EEENS5_IJSH_SB_EEEEEEEvNS4_8identityENS4_13SM90_TMA_LOADES1B_vS1C_EENS_8epilogue10collective18CollectiveEpilogueINS1F_23Sm100TmaWarpSpecializedILi4ELi2ELi32ELb1ELb0EEEJSI_NS5_IJNST_ISF_SB_EENST_ISH_SB_EEEEEfSJ_fSJ_NS1F_6fusion15FusionCallbacksIS1J_NS1N_17LinearCombinationIffffLNS_15FloatRoundStyleE2EEESI_S1M_JEEENS4_5SM1004TMEM4LOAD26SM100_TMEM_LOAD_32dp32b32xES1D_S1B_NS4_39AutoVectorizingCopyWithAssumedAlignmentILi128EEENS4_14SM90_TMA_STOREES1B_S1Y_S1Y_EEEvvEEEEvNT_6ParamsE)
        .other          _ZN7cutlass13device_kernelINS_4gemm6kernel13GemmUniversalIN4cute5tupleIJiiiiEEENS1_10collective13CollectiveMmaINS1_35MainloopSm100TmaUmmaWarpSpecializedILi3ELi2ELi2ENS5_IJNS4_1CILi1EEENSA_ILi2EEESB_EEEEENS5_IJNSA_ILi128EEENSA_ILi256EEENSA_ILi32EEEEEEfNS5_IJlSB_lEEEfSJ_NS4_8TiledMMAINS4_8MMA_AtomIJNS4_17SM100_MMA_TF32_SSINS_10tfloat32_tESN_fLi128ELi256ELNS4_4UMMA5MajorE0ELSP_0ELNSO_7ScaleInE0ELSQ_0EEEEEENS4_6LayoutINS5_IJSB_SB_SB_EEENS5_IJNSA_ILi0EEESV_SV_EEEEENS5_IJNS4_10UnderscoreESY_SY_EEEEENS4_23SM90_TMA_LOAD_MULTICASTENS4_14ComposedLayoutINS4_7SwizzleILi3ELi4ELi3EEENS4_18smem_ptr_flag_bitsILi32EEENST_INS5_IJNSA_ILi8EEESH_EEENS5_IJSH_SB_EEEEEEEvNS4_8identityENS4_13SM90_TMA_LOADES1B_vS1C_EENS_8epilogue10collective18CollectiveEpilogueINS1F_23Sm100TmaWarpSpecializedILi4ELi2ELi32ELb1ELb0EEEJSI_NS5_IJNST_ISF_SB_EENST_ISH_SB_EEEEEfSJ_fSJ_NS1F_6fusion15FusionCallbacksIS1J_NS1N_17LinearCombinationIffffLNS_15FloatRoundStyleE2EEESI_S1M_JEEENS4_5SM1004TMEM4LOAD26SM100_TMEM_LOAD_32dp32b32xES1D_S1B_NS4_39AutoVectorizingCopyWithAssumedAlignmentILi128EEENS4_14SM90_TMA_STOREES1B_S1Y_S1Y_EEEvvEEEEvNT_6ParamsE,@"STO_CUDA_ENTRY STV_DEFAULT"
_ZN7cutlass13device_kernelINS_4gemm6kernel13GemmUniversalIN4cute5tupleIJiiiiEEENS1_10collective13CollectiveMmaINS1_35MainloopSm100TmaUmmaWarpSpecializedILi3ELi2ELi2ENS5_IJNS4_1CILi1EEENSA_ILi2EEESB_EEEEENS5_IJNSA_ILi128EEENSA_ILi256EEENSA_ILi32EEEEEEfNS5_IJlSB_lEEEfSJ_NS4_8TiledMMAINS4_8MMA_AtomIJNS4_17SM100_MMA_TF32_SSINS_10tfloat32_tESN_fLi128ELi256ELNS4_4UMMA5MajorE0ELSP_0ELNSO_7ScaleInE0ELSQ_0EEEEEENS4_6LayoutINS5_IJSB_SB_SB_EEENS5_IJNSA_ILi0EEESV_SV_EEEEENS5_IJNS4_10UnderscoreESY_SY_EEEEENS4_23SM90_TMA_LOAD_MULTICASTENS4_14ComposedLayoutINS4_7SwizzleILi3ELi4ELi3EEENS4_18smem_ptr_flag_bitsILi32EEENST_INS5_IJNSA_ILi8EEESH_EEENS5_IJSH_SB_EEEEEEEvNS4_8identityENS4_13SM90_TMA_LOADES1B_vS1C_EENS_8epilogue10collective18CollectiveEpilogueINS1F_23Sm100TmaWarpSpecializedILi4ELi2ELi32ELb1ELb0EEEJSI_NS5_IJNST_ISF_SB_EENST_ISH_SB_EEEEEfSJ_fSJ_NS1F_6fusion15FusionCallbacksIS1J_NS1N_17LinearCombinationIffffLNS_15FloatRoundStyleE2EEESI_S1M_JEEENS4_5SM1004TMEM4LOAD26SM100_TMEM_LOAD_32dp32b32xES1D_S1B_NS4_39AutoVectorizingCopyWithAssumedAlignmentILi128EEENS4_14SM90_TMA_STOREES1B_S1Y_S1Y_EEEvvEEEEvNT_6ParamsE:
[----:B------:R-:W1:Y:S01]  /*0000*/  LDC R1, c[0x0][0x37c] ;  /* 0x0000df00ff017b82 */ /* 0x000e620000000800 */
[----:B------:R-:W2:Y:S01]  /*0010*/  S2R R100, SR_TID.X ;  /* 0x0000000000647919 */ /* 0x000ea20000002100 */
[----:B------:R-:W3:Y:S01]  /*0020*/  LDCU.64 UR8, c[0x0][0x890] ;  /* 0x00011200ff0877ac */ /* 0x000ee20008000a00 */
[----:B------:R-:W-:Y:S02]  /*0030*/  PRMT R83, RZ, 0x7610, R83 ;  /* 0x00007610ff537816 */ /* 0x000fe40000000053 */
[----:B------:R-:W-:Y:S01]  /*0040*/  ELECT P3, URZ, PT ;  /* 0x0000000000ff782f */ /* 0x000fe20003860000 */
[----:B---3--:R-:W-:-:S04]  /*0050*/  UISETP.NE.U32.AND UP0, UPT, UR8, URZ, UPT ;  /* 0x000000ff0800728c */ /* 0x008fc8000bf05070 */
[----:B------:R-:W-:Y:S01]  /*0060*/  UISETP.NE.AND.EX UP0, UPT, UR9, URZ, UPT, UP0 ;  /* 0x000000ff0900728c */ /* 0x000fe2000bf05300 */
[----:B--2---:R-:W-:-:S05]  /*0070*/  SHF.R.U32.HI R84, RZ, 0x5, R100 ;  /* 0x00000005ff547819 */ /* 0x004fca0000011664 */
[----:B------:R-:W2:Y:S02]  /*0080*/  SHFL.IDX PT, R0, R84, RZ, 0x1f ;  /* 0x00001fff54007589 */ /* 0x000ea400000e0000 */
[----:B--2---:R-:W-:Y:S01]  /*0090*/  R2UR UR17, R0 ;  /* 0x00000000001172ca */ /* 0x004fe200000e0000 */
[----:B-1----:R-:W-:-:S14]  /*00a0*/  BRA.U UP0, `(.L_x_0) ;  /* 0x0000000100307547 */ /* 0x002fdc000b800000 */
[----:B------:R-:W1:Y:S02]  /*00b0*/  LDCU.64 UR4, c[0x0][0x888] ;  /* 0x00011100ff0477ac */ /* 0x000e640008000a00 */
[----:B-1----:R-:W-:-:S04]  /*00c0*/  UISETP.NE.U32.AND UP0, UPT, UR4, URZ, UPT ;  /* 0x000000ff0400728c */ /* 0x002fc8000bf05070 */
[----:B------:R-:W-:-:S09]  /*00d0*/  UISETP.NE.AND.EX UP0, UPT, UR5, URZ, UPT, UP0 ;  /* 0x000000ff0500728c */ /* 0x000fd2000bf05300 */
[----:B------:R-:W-:Y:S05]  /*00e0*/  BRA.U !UP0, `(.L_x_1) ;  /* 0x0000000108147547 */ /* 0x000fea000b800000 */
[----:B------:R-:W1:Y:S01]  /*00f0*/  LDC.64 R2, c[0x0][0x888] ;  /* 0x00022200ff027b82 */ /* 0x000e620000000a00 */
[----:B------:R-:W1:Y:S02]  /*0100*/  LDCU.64 UR4, c[0x0][0x358] ;  /* 0x00006b00ff0477ac */ /* 0x000e640008000a00 */
[----:B-1----:R1:W5:Y:S01]  /*0110*/  LDG.E R45, desc[UR4][R2.64] ;  /* 0x00000004022d7981 */ /* 0x002362000c1e1900 */
[----:B------:R-:W-:Y:S01]  /*0120*/  HFMA2 R83, -RZ, RZ, 0, 5.9604644775390625e-08 ;  /* 0x00000001ff537431 */ /* 0x000fe200000001ff */
[----:B------:R-:W-:Y:S05]  /*0130*/  BRA `(.L_x_0) ;  /* 0x00000000000c7947 */ /* 0x000fea0003800000 */
.L_x_1:
[----:B------:R-:W1:Y:S01]  /*0140*/  LDCU UR4, c[0x0][0x880] ;  /* 0x00011000ff0477ac */ /* 0x000e620008000800 */
[----:B------:R-:W-:Y:S01]  /*0150*/  HFMA2 R83, -RZ, RZ, 0, 5.9604644775390625e-08 ;  /* 0x00000001ff537431 */ /* 0x000fe200000001ff */
[----:B-1----:R-:W-:-:S07]  /*0160*/  MOV R45, UR4 ;  /* 0x00000004002d7c02 */ /* 0x002fce0008000f00 */
.L_x_0:
[----:B------:R-:W2:Y:S02]  /*0170*/  LDCU.64 UR4, c[0x0][0x8b0] ;  /* 0x00011600ff0477ac */ /* 0x000ea40008000a00 */
[----:B--2---:R-:W-:-:S04]  /*0180*/  UISETP.NE.U32.AND UP0, UPT, UR4, URZ, UPT ;  /* 0x000000ff0400728c */ /* 0x004fc8000bf05070 */
[----:B------:R-:W-:-:S09]  /*0190*/  UISETP.NE.AND.EX UP0, UPT, UR5, URZ, UPT, UP0 ;  /* 0x000000ff0500728c */ /* 0x000fd2000bf05300 */
[----:B------:R-:W-:Y:S05]  /*01a0*/  BRA.U UP0, `(.L_x_2) ;  /* 0x0000000100287547 */ /* 0x000fea000b800000 */
[----:B------:R-:W2:Y:S02]  /*01b0*/  LDCU.64 UR4, c[0x0][0x8a8] ;  /* 0x00011500ff0477ac */ /* 0x000ea40008000a00 */
[----:B--2---:R-:W-:-:S04]  /*01c0*/  UISETP.NE.U32.AND UP0, UPT, UR4, URZ, UPT ;  /* 0x000000ff0400728c */ /* 0x004fc8000bf05070 */
[----:B------:R-:W-:-:S09]  /*01d0*/  UISETP.NE.AND.EX UP0, UPT, UR5, URZ, UPT, UP0 ;  /* 0x000000ff0500728c */ /* 0x000fd2000bf05300 */
[----:B------:R-:W-:Y:S05]  /*01e0*/  BRA.U !UP0, `(.L_x_3) ;  /* 0x0000000108107547 */ /* 0x000fea000b800000 */
[----:B------:R-:W2:Y:S01]  /*01f0*/  LDC.64 R38, c[0x0][0x8a8] ;  /* 0x00022a00ff267b82 */ /* 0x000ea20000000a00 */
[----:B------:R-:W2:Y:S02]  /*0200*/  LDCU.64 UR4, c[0x0][0x358] ;  /* 0x00006b00ff0477ac */ /* 0x000ea40008000a00 */
[----:B--2---:R2:W5:Y:S01]  /*0210*/  LDG.E R38, desc[UR4][R38.64] ;  /* 0x0000000426267981 */ /* 0x004562000c1e1900 */
[----:B------:R-:W-:Y:S05]  /*0220*/  BRA `(.L_x_2) ;  /* 0x0000000000087947 */ /* 0x000fea0003800000 */
.L_x_3:
[----:B------:R-:W2:Y:S02]  /*0230*/  LDCU UR4, c[0x0][0x8a0] ;  /* 0x00011400ff0477ac */ /* 0x000ea40008000800 */
[----:B--2---:R-:W-:Y:S02]  /*0240*/  MOV R38, UR4 ;  /* 0x0000000400267c02 */ /* 0x004fe40008000f00 */
.L_x_2:
[----:B------:R-:W-:Y:S01]  /*0250*/  IMAD.U32 R0, RZ, RZ, UR17 ;  /* 0x00000011ff007e24 */ /* 0x000fe2000f8e00ff */
[----:B------:R-:W-:Y:S04]  /*0260*/  BSSY.RECONVERGENT B0, `(.L_x_4) ;  /* 0x000000c000007945 */ /* 0x000fe80003800200 */
[C---:B------:R-:W-:Y:S02]  /*0270*/  ISETP.NE.OR P1, PT, R0.reuse, 0x1, !P3 ;  /* 0x000000010000780c */ /* 0x040fe40005f25670 */
[----:B------:R-:W-:-:S11]  /*0280*/  ISETP.NE.OR P0, PT, R0, 0x3, !P3 ;  /* 0x000000030000780c */ /* 0x000fd60005f05670 */
[----:B------:R-:W-:Y:S05]  /*0290*/  @P1 BRA `(.L_x_5) ;  /* 0x0000000000201947 */ /* 0x000fea0003800000 */
[----:B------:R-:W3:Y:S02]  /*02a0*/  LDCU.64 UR4, c[0x0][0x348] ;  /* 0x00006900ff0477ac */ /* 0x000ee40008000a00 */
[----:B---3--:R-:W-:Y:S02]  /*02b0*/  UIADD3 UR6, UP1, UPT, UR4, 0x80, URZ ;  /* 0x0000008004067890 */ /* 0x008fe4000ff3e0ff */
[----:B------:R-:W-:Y:S02]  /*02c0*/  UIADD3 UR4, UP0, UPT, UR4, 0x180, URZ ;  /* 0x0000018004047890 */ /* 0x000fe4000ff1e0ff */
[----:B------:R-:W-:Y:S02]  /*02d0*/  UIADD3.X UR7, UPT, UPT, URZ, UR5, URZ, UP1, !UPT ;  /* 0x00000005ff077290 */ /* 0x000fe40008ffe4ff */
[----:B------:R-:W-:-:S07]  /*02e0*/  UIADD3.X UR5, UPT, UPT, URZ, UR5, URZ, UP0, !UPT ;  /* 0x00000005ff057290 */ /* 0x000fce00087fe4ff */
[----:B------:R3:W-:Y:S02]  /*02f0*/  UTMACCTL.PF [UR6] ;  /* 0x00000000060079b9 */ /* 0x0007e40008040000 */
[----:B------:R3:W-:Y:S02]  /*0300*/  UTMACCTL.PF [UR4] ;  /* 0x00000000040079b9 */ /* 0x0007e40008040000 */
[----:B---3--:R-:W-:Y:S01]  /*0310*/  NOP ;  /* 0x0000000000007918 */ /* 0x008fe20000000000 */
.L_x_5:
[----:B------:R-:W-:Y:S05]  /*0320*/  BSYNC.RECONVERGENT B0 ;  /* 0x0000000000007941 */ /* 0x000fea0003800200 */
.L_x_4:
[----:B------:R-:W-:Y:S04]  /*0330*/  BSSY.RECONVERGENT B0, `(.L_x_6) ;  /* 0x000000a000007945 */ /* 0x000fe80003800200 */
        /* <DEDUP_REMOVED lines=9> */
.L_x_7:
[----:B------:R-:W-:Y:S05]  /*03d0*/  BSYNC.RECONVERGENT B0 ;  /* 0x0000000000007941 */ /* 0x000fea0003800200 */
.L_x_6:
[----:B------:R-:W3:Y:S01]  /*03e0*/  LDCU.64 UR4, c[0x0][0x888] ;  /* 0x00011100ff0477ac */ /* 0x000ee20008000a00 */
[----:B------:R-:W-:Y:S02]  /*03f0*/  UISETP.EQ.U32.AND UP1, UPT, UR8, URZ, UPT ;  /* 0x000000ff0800728c */ /* 0x000fe4000bf22070 */
[----:B------:R-:W-:Y:S02]  /*0400*/  UPLOP3.LUT UP3, UPT, UPT, UPT, UPT, 0x80, 0x8 ;  /* 0x000000000008789c */ /* 0x000fe40003f6f070 */
[----:B---3--:R-:W-:-:S04]  /*0410*/  UISETP.NE.U32.AND UP0, UPT, UR4, URZ, UPT ;  /* 0x000000ff0400728c */ /* 0x008fc8000bf05070 */
[----:B------:R-:W-:-:S04]  /*0420*/  UISETP.NE.AND.EX UP0, UPT, UR5, URZ, UPT, UP0 ;  /* 0x000000ff0500728c */ /* 0x000fc8000bf05300 */
[----:B------:R-:W-:-:S04]  /*0430*/  UISETP.EQ.OR.EX UP2, UPT, UR9, URZ, !UP0, UP1 ;  /* 0x000000ff0900728c */ /* 0x000fc8000c742710 */
[----:B------:R-:W-:-:S06]  /*0440*/  UP2UR UR4, UPR, URZ, 0x4 ;  /* 0x00000004ff047883 */ /* 0x000fcc0008000000 */
[----:B------:R-:W-:Y:S01]  /*0450*/  MOV R87, UR4 ;  /* 0x0000000400577c02 */ /* 0x000fe20008000f00 */
[----:B------:R-:W-:Y:S06]  /*0460*/  BRA.U !UP2, `(.L_x_8) ;  /* 0x000000010a207547 */ /* 0x000fec000b800000 */
[----:B------:R-:W-:Y:S01]  /*0470*/  UISETP.NE.U32.AND UP1, UPT, UR8, URZ, UPT ;  /* 0x000000ff0800728c */ /* 0x000fe2000bf25070 */
[----:B-----5:R-:W-:Y:S01]  /*0480*/  FSETP.NEU.AND P0, PT, R45, RZ, PT ;  /* 0x000000ff2d00720b */ /* 0x020fe20003f0d000 */
[----:B------:R-:W-:Y:S02]  /*0490*/  USEL UR4, URZ, 0xffffffff, UP0 ;  /* 0xffffffffff047887 */ /* 0x000fe40008000000 */
[----:B------:R-:W-:-:S10]  /*04a0*/  UISETP.NE.AND.EX UP1, UPT, UR9, URZ, UPT, UP1 ;  /* 0x000000ff0900728c */ /* 0x000fd4000bf25310 */
[----:B------:R-:W-:Y:S01]  /*04b0*/  VOTEU.ANY UP0, P0 ;  /* 0x0000000000ff7886 */ /* 0x000fe20000000100 */
[----:B------:R-:W-:-:S04]  /*04c0*/  @!UP1 USEL UR4, URZ, 0xffffffff, UP0 ;  /* 0xffffffffff049887 */ /* 0x000fc80008000000 */
[----:B------:R-:W-:-:S04]  /*04d0*/  ULOP3.LUT UR4, UR4, 0x1, URZ, 0xc0, !UPT ;  /* 0x0000000104047892 */ /* 0x000fc8000f8ec0ff */
[----:B------:R-:W-:-:S11]  /*04e0*/  UISETP.NE.U32.AND UP3, UPT, UR4, 0x1, UPT ;  /* 0x000000010400788c */ /* 0x000fd6000bf65070 */
.L_x_8:
[----:B-1----:R-:W1:Y:S01]  /*04f0*/  SHFL.IDX PT, R2, R84, RZ, 0x1f ;  /* 0x00001fff54027589 */ /* 0x002e6200000e0000 */
[----:B------:R-:W-:-:S04]  /*0500*/  UISETP.NE.AND UP0, UPT, UR17, 0x2, UPT ;  /* 0x000000021100788c */ /* 0x000fc8000bf05270 */
[----:B------:R-:W-:Y:S01]  /*0510*/  USEL UR53, URZ, 0x1, UP0 ;  /* 0x00000001ff357887 */ /* 0x000fe20008000000 */
[----:B-1----:R-:W-:-:S13]  /*0520*/  ISETP.NE.AND P0, PT, R2, RZ, PT ;  /* 0x000000ff0200720c */ /* 0x002fda0003f05270 */
[----:B------:R-:W-:Y:S05]  /*0530*/  @P0 BRA `(.L_x_9) ;  /* 0x0000000000500947 */ /* 0x000fea0003800000 */
[----:B------:R-:W1:Y:S01]  /*0540*/  S2UR UR4, SR_CgaCtaId ;  /* 0x00000000000479c3 */ /* 0x000e620000008800 */
[----:B------:R-:W-:Y:S01]  /*0550*/  UMOV UR5, 0x400 ;  /* 0x0000040000057882 */ /* 0x000fe20000000000 */
[----:B------:R-:W-:Y:S01]  /*0560*/  UMOV UR8, 0x1 ;  /* 0x0000000100087882 */ /* 0x000fe20000000000 */
[----:B------:R-:W-:Y:S01]  /*0570*/  UMOV UR6, 0x2 ;  /* 0x0000000200067882 */ /* 0x000fe20000000000 */
[----:B------:R-:W-:-:S04]  /*0580*/  UIADD3 UR8, UPT, UPT, -UR8, 0x100000, URZ ;  /* 0x0010000008087890 */ /* 0x000fc8000fffe1ff */
[----:B------:R-:W-:Y:S02]  /*0590*/  USHF.L.U32 UR9, UR8, 0xb, URZ ;  /* 0x0000000b08097899 */ /* 0x000fe400080006ff */
[----:B------:R-:W-:Y:S02]  /*05a0*/  USHF.L.U32 UR8, UR8, 0x1, URZ ;  /* 0x0000000108087899 */ /* 0x000fe400080006ff */
[----:B------:R-:W-:-:S04]  /*05b0*/  UIADD3 UR6, UPT, UPT, -UR6, 0x100000, URZ ;  /* 0x0010000006067890 */ /* 0x000fc8000fffe1ff */
[----:B------:R-:W-:Y:S02]  /*05c0*/  USHF.L.U32 UR7, UR6, 0xb, URZ ;  /* 0x0000000b06077899 */ /* 0x000fe400080006ff */
[----:B------:R-:W-:Y:S01]  /*05d0*/  USHF.L.U32 UR6, UR6, 0x1, URZ ;  /* 0x0000000106067899 */ /* 0x000fe200080006ff */
[----:B------:R-:W-:Y:S01]  /*05e0*/  ELECT P0, URZ, PT ;  /* 0x0000000000ff782f */ /* 0x000fe20003800000 */
[----:B-1----:R-:W-:Y:S01]  /*05f0*/  ULEA UR4, UR4, UR5, 0x18 ;  /* 0x0000000504047291 */ /* 0x002fe2000f8ec0ff */
[----:B------:R-:W1:Y:S11]  /*0600*/  FENCE.VIEW.ASYNC.S ;  /* 0x00000000000073c6 */ /* 0x000e760000000000 */
[----:B-1----:R1:W3:Y:S01]  /*0610*/  SYNCS.EXCH.64 URZ, [UR4], UR8 ;  /* 0x0000000804ff75b2 */ /* 0x0022e20008000100 */
[----:B------:R1:W4:Y:S01]  /*0620*/  SYNCS.EXCH.64 URZ, [UR4+0x18], UR6 ;  /* 0x0000180604ff75b2 */ /* 0x0003220008000100 */
[----:B------:R1:W1:Y:S01]  /*0630*/  SYNCS.EXCH.64 URZ, [UR4+0x8], UR8 ;  /* 0x0000080804ff75b2 */ /* 0x0002620008000100 */
[----:B------:R1:W1:Y:S01]  /*0640*/  SYNCS.EXCH.64 URZ, [UR4+0x20], UR6 ;  /* 0x0000200604ff75b2 */ /* 0x0002620008000100 */
[----:B------:R1:W1:Y:S01]  /*0650*/  SYNCS.EXCH.64 URZ, [UR4+0x10], UR8 ;  /* 0x0000100804ff75b2 */ /* 0x0002620008000100 */
[----:B------:R1:W1:Y:S01]  /*0660*/  SYNCS.EXCH.64 URZ, [UR4+0x28], UR6 ;  /* 0x0000280604ff75b2 */ /* 0x0002620008000100 */
[----:B------:R-:W-:Y:S01]  /*0670*/  NOP ;  /* 0x0000000000007918 */ /* 0x000fe20000000000 */
.L_x_9:
[----:B------:R-:W2:Y:S01]  /*0680*/  SHFL.IDX PT, R2, R84, RZ, 0x1f ;  /* 0x00001fff54027589 */ /* 0x000ea200000e0000 */
[----:B------:R-:W-:Y:S01]  /*0690*/  NOP ;  /* 0x0000000000007918 */ /* 0x000fe20000000000 */
[----:B--2---:R-:W-:-:S13]  /*06a0*/  ISETP.NE.AND P0, PT, R2, 0x1, PT ;  /* 0x000000010200780c */ /* 0x004fda0003f05270 */
[----:B------:R-:W-:Y:S05]  /*06b0*/  @P0 BRA `(.L_x_10) ;  /* 0x0000000000580947 */ /* 0x000fea0003800000 */
[----:B-1----:R-:W1:Y:S01]  /*06c0*/  S2UR UR4, SR_CgaCtaId ;  /* 0x00000000000479c3 */ /* 0x002e620000008800 */
        /* <DEDUP_REMOVED lines=12> */
[----:B-1----:R2:W1:Y:S01]  /*0790*/  SYNCS.EXCH.64 URZ, [UR4+0x30], UR8 ;  /* 0x0000300804ff75b2 */ /* 0x0024620008000100 */
[----:B------:R2:W1:Y:S01]  /*07a0*/  SYNCS.EXCH.64 URZ, [UR4+0x50], UR6 ;  /* 0x0000500604ff75b2 */ /* 0x0004620008000100 */
[----:B------:R2:W1:Y:S01]  /*07b0*/  SYNCS.EXCH.64 URZ, [UR4+0x38], UR8 ;  /* 0x0000380804ff75b2 */ /* 0x0004620008000100 */
[----:B------:R2:W1:Y:S01]  /*07c0*/  SYNCS.EXCH.64 URZ, [UR4+0x58], UR6 ;  /* 0x0000580604ff75b2 */ /* 0x0004620008000100 */
[----:B------:R2:W1:Y:S01]  /*07d0*/  SYNCS.EXCH.64 URZ, [UR4+0x40], UR8 ;  /* 0x0000400804ff75b2 */ /* 0x0004620008000100 */
[----:B------:R2:W1:Y:S01]  /*07e0*/  SYNCS.EXCH.64 URZ, [UR4+0x60], UR6 ;  /* 0x0000600604ff75b2 */ /* 0x0004620008000100 */
[----:B------:R2:W1:Y:S01]  /*07f0*/  SYNCS.EXCH.64 URZ, [UR4+0x48], UR8 ;  /* 0x0000480804ff75b2 */ /* 0x0004620008000100 */
[----:B------:R2:W1:Y:S02]  /*0800*/  SYNCS.EXCH.64 URZ, [UR4+0x68], UR6 ;  /* 0x0000680604ff75b2 */ /* 0x0004640008000100 */
[----:B--2---:R-:W-:Y:S01]  /*0810*/  NOP ;  /* 0x0000000000007918 */ /* 0x004fe20000000000 */
.L_x_10:
[----:B------:R-:W2:Y:S01]  /*0820*/  SHFL.IDX PT, R2, R84, RZ, 0x1f ;  /* 0x00001fff54027589 */ /* 0x000ea200000e0000 */
[----:B------:R-:W-:Y:S01]  /*0830*/  NOP ;  /* 0x0000000000007918 */ /* 0x000fe20000000000 */
[----:B--2---:R-:W-:-:S13]  /*0840*/  ISETP.NE.AND P0, PT, R2, 0x3, PT ;  /* 0x000000030200780c */ /* 0x004fda0003f05270 */
[----:B------:R-:W-:Y:S05]  /*0850*/  @P0 BRA `(.L_x_11) ;  /* 0x0000000000300947 */ /* 0x000fea0003800000 */
[----:B-1----:R-:W1:Y:S01]  /*0860*/  S2UR UR4, SR_CgaCtaId ;  /* 0x00000000000479c3 */ /* 0x002e620000008800 */
[----:B------:R-:W-:Y:S01]  /*0870*/  UMOV UR6, 0x400 ;  /* 0x0000040000067882 */ /* 0x000fe20000000000 */
[----:B------:R-:W-:Y:S01]  /*0880*/  UMOV UR5, 0x20 ;  /* 0x0000002000057882 */ /* 0x000fe20000000000 */
[----:B------:R-:W-:Y:S01]  /*0890*/  ELECT P0, URZ, PT ;  /* 0x0000000000ff782f */ /* 0x000fe20003800000 */
[----:B-1----:R-:W-:Y:S02]  /*08a0*/  ULEA UR6, UR4, UR6, 0x18 ;  /* 0x0000000604067291 */ /* 0x002fe4000f8ec0ff */
[----:B------:R-:W-:-:S04]  /*08b0*/  UIADD3 UR4, UPT, UPT, -UR5, 0x100000, URZ ;  /* 0x0010000005047890 */ /* 0x000fc8000fffe1ff */
[----:B------:R-:W-:Y:S02]  /*08c0*/  USHF.L.U32 UR5, UR4, 0xb, URZ ;  /* 0x0000000b04057899 */ /* 0x000fe400080006ff */
[----:B------:R-:W-:Y:S01]  /*08d0*/  USHF.L.U32 UR4, UR4, 0x1, URZ ;  /* 0x0000000104047899 */ /* 0x000fe200080006ff */
[----:B------:R-:W1:Y:S11]  /*08e0*/  FENCE.VIEW.ASYNC.S ;  /* 0x00000000000073c6 */ /* 0x000e760000000000 */
[----:B-1----:R2:W1:Y:S01]  /*08f0*/  SYNCS.EXCH.64 URZ, [UR6+0x70], UR4 ;  /* 0x0000700406ff75b2 */ /* 0x0024620008000100 */
[----:B------:R2:W1:Y:S02]  /*0900*/  SYNCS.EXCH.64 URZ, [UR6+0x78], UR4 ;  /* 0x0000780406ff75b2 */ /* 0x0004640008000100 */
[----:B--2---:R-:W-:Y:S01]  /*0910*/  NOP ;  /* 0x0000000000007918 */ /* 0x004fe20000000000 */
.L_x_11:
[----:B------:R-:W2:Y:S01]  /*0920*/  SHFL.IDX PT, R2, R84, RZ, 0x1f ;  /* 0x00001fff54027589 */ /* 0x000ea200000e0000 */
[----:B------:R-:W-:Y:S01]  /*0930*/  NOP ;  /* 0x0000000000007918 */ /* 0x000fe20000000000 */
[----:B--2---:R-:W-:-:S13]  /*0940*/  ISETP.NE.AND P0, PT, R2, 0x4, PT ;  /* 0x000000040200780c */ /* 0x004fda0003f05270 */
[----:B------:R-:W-:Y:S05]  /*0950*/  @P0 BRA `(.L_x_12) ;  /* 0x00000000004c0947 */ /* 0x000fea0003800000 */
[----:B-1----:R-:W1:Y:S01]  /*0960*/  S2UR UR6, SR_CgaCtaId ;  /* 0x00000000000679c3 */ /* 0x002e620000008800 */
[----:B------:R-:W-:Y:S01]  /*0970*/  UMOV UR4, 0x1e0 ;  /* 0x000001e000047882 */ /* 0x000fe20000000000 */
[----:B------:R-:W-:Y:S01]  /*0980*/  UMOV UR5, 0x400 ;  /* 0x0000040000057882 */ /* 0x000fe20000000000 */
[----:B------:R-:W-:Y:S01]  /*0990*/  USEL UR4, UR4, 0x1a0, UP3 ;  /* 0x000001a004047887 */ /* 0x000fe20009800000 */
[----:B------:R-:W-:Y:S01]  /*09a0*/  UMOV UR8, 0x1 ;  /* 0x0000000100087882 */ /* 0x000fe20000000000 */
[----:B------:R-:W-:Y:S01]  /*09b0*/  ELECT P0, URZ, PT ;  /* 0x0000000000ff782f */ /* 0x000fe20003800000 */
[----:B------:R-:W-:-:S04]  /*09c0*/  UIADD3 UR8, UPT, UPT, -UR8, 0x100000, URZ ;  /* 0x0010000008087890 */ /* 0x000fc8000fffe1ff */
[----:B------:R-:W-:Y:S02]  /*09d0*/  USHF.L.U32 UR9, UR8, 0xb, URZ ;  /* 0x0000000b08097899 */ /* 0x000fe400080006ff */
[----:B------:R-:W-:Y:S02]  /*09e0*/  USHF.L.U32 UR8, UR8, 0x1, URZ ;  /* 0x0000000108087899 */ /* 0x000fe400080006ff */
[----:B-1----:R-:W-:Y:S02]  /*09f0*/  ULEA UR6, UR6, UR5, 0x18 ;  /* 0x0000000506067291 */ /* 0x002fe4000f8ec0ff */
[----:B------:R-:W-:-:S04]  /*0a00*/  UIADD3 UR4, UPT, UPT, -UR4, 0x100000, URZ ;  /* 0x0010000004047890 */ /* 0x000fc8000fffe1ff */
[----:B------:R-:W-:Y:S02]  /*0a10*/  USHF.L.U32 UR5, UR4, 0xb, URZ ;  /* 0x0000000b04057899 */ /* 0x000fe400080006ff */
[----:B------:R-:W-:Y:S01]  /*0a20*/  USHF.L.U32 UR4, UR4, 0x1, URZ ;  /* 0x0000000104047899 */ /* 0x000fe200080006ff */
[----:B------:R-:W1:Y:S03]  /*0a30*/  FENCE.VIEW.ASYNC.S ;  /* 0x00000000000073c6 */ /* 0x000e660000000000 */
[----:B-1----:R2:W1:Y:S08]  /*0a40*/  SYNCS.EXCH.64 URZ, [UR6+0x80], UR8 ;  /* 0x0000800806ff75b2 */ /* 0x0024700008000100 */
[----:B------:R2:W1:Y:S01]  /*0a50*/  SYNCS.EXCH.64 URZ, [UR6+0x90], UR4 ;  /* 0x0000900406ff75b2 */ /* 0x0004620008000100 */
[----:B------:R2:W1:Y:S01]  /*0a60*/  SYNCS.EXCH.64 URZ, [UR6+0x88], UR8 ;  /* 0x0000880806ff75b2 */ /* 0x0004620008000100 */
[----:B------:R2:W1:Y:S02]  /*0a70*/  SYNCS.EXCH.64 URZ, [UR6+0x98], UR4 ;  /* 0x0000980406ff75b2 */ /* 0x0004640008000100 */
[----:B--2---:R-:W-:Y:S01]  /*0a80*/  NOP ;  /* 0x0000000000007918 */ /* 0x004fe20000000000 */
.L_x_12:
        /* <DEDUP_REMOVED lines=20> */
[----:B------:R2:W1:Y:S02]  /*0bd0*/  SYNCS.EXCH.64 URZ, [UR4+0xb8], UR6 ;  /* 0x0000b80604ff75b2 */ /* 0x0004640008000100 */
[----:B--2---:R-:W-:Y:S01]  /*0be0*/  NOP ;  /* 0x0000000000007918 */ /* 0x004fe20000000000 */
.L_x_13:
[----:B------:R-:W2:Y:S01]  /*0bf0*/  SHFL.IDX PT, R2, R84, RZ, 0x1f ;  /* 0x00001fff54027589 */ /* 0x000ea200000e0000 */
[----:B------:R-:W-:Y:S01]  /*0c00*/  NOP ;  /* 0x0000000000007918 */ /* 0x000fe20000000000 */
[----:B--2---:R-:W-:-:S13]  /*0c10*/  ISETP.NE.AND P0, PT, R2, 0x3, PT ;  /* 0x000000030200780c */ /* 0x004fda0003f05270 */
[----:B------:R-:W-:Y:S05]  /*0c20*/  @P0 BRA `(.L_x_14) ;  /* 0x0000000000380947 */ /* 0x000fea0003800000 */
[----:B------:R-:W2:Y:S01]  /*0c30*/  S2UR UR5, SR_CgaCtaId ;  /* 0x00000000000579c3 */ /* 0x000ea20000008800 */
[----:B-1----:R-:W-:Y:S01]  /*0c40*/  UMOV UR4, 0x400 ;  /* 0x0000040000047882 */ /* 0x002fe20000000000 */
[----:B------:R-:W-:Y:S01]  /*0c50*/  UMOV UR6, 0x20 ;  /* 0x0000002000067882 */ /* 0x000fe20000000000 */
[----:B------:R-:W-:Y:S01]  /*0c60*/  ELECT P0, URZ, PT ;  /* 0x0000000000ff782f */ /* 0x000fe20003800000 */
[----:B------:R-:W-:-:S04]  /*0c70*/  UIADD3 UR6, UPT, UPT, -UR6, 0x100000, URZ ;  /* 0x0010000006067890 */ /* 0x000fc8000fffe1ff */
[----:B------:R-:W-:Y:S02]  /*0c80*/  USHF.L.U32 UR7, UR6, 0xb, URZ ;  /* 0x0000000b06077899 */ /* 0x000fe400080006ff */
[----:B------:R-:W-:Y:S02]  /*0c90*/  USHF.L.U32 UR6, UR6, 0x1, URZ ;  /* 0x0000000106067899 */ /* 0x000fe400080006ff */
[----:B--2---:R-:W-:Y:S01]  /*0ca0*/  ULEA UR4, UR5, UR4, 0x18 ;  /* 0x0000000405047291 */ /* 0x004fe2000f8ec0ff */
[----:B------:R-:W1:Y:S11]  /*0cb0*/  FENCE.VIEW.ASYNC.S ;  /* 0x00000000000073c6 */ /* 0x000e760000000000 */
[----:B-1----:R2:W1:Y:S01]  /*0cc0*/  SYNCS.EXCH.64 URZ, [UR4+0xc0], UR6 ;  /* 0x0000c00604ff75b2 */ /* 0x0024620008000100 */
[----:B------:R2:W1:Y:S01]  /*0cd0*/  SYNCS.EXCH.64 URZ, [UR4+0xd0], UR6 ;  /* 0x0000d00604ff75b2 */ /* 0x0004620008000100 */
[----:B------:R2:W1:Y:S01]  /*0ce0*/  SYNCS.EXCH.64 URZ, [UR4+0xc8], UR6 ;  /* 0x0000c80604ff75b2 */ /* 0x0004620008000100 */
[----:B------:R2:W1:Y:S02]  /*0cf0*/  SYNCS.EXCH.64 URZ, [UR4+0xd8], UR6 ;  /* 0x0000d80604ff75b2 */ /* 0x0004640008000100 */
[----:B--2---:R-:W-:Y:S01]  /*0d00*/  NOP ;  /* 0x0000000000007918 */ /* 0x004fe20000000000 */
.L_x_14:
[----:B-1----:R-:W1:Y:S01]  /*0d10*/  LDCU UR4, c[0x0][0x36c] ;  /* 0x00006d80ff0477ac */ /* 0x002e620008000800 */
[----:B------:R-:W-:Y:S01]  /*0d20*/  ISETP.NE.OR P3, PT, R0, 0x2, !P3 ;  /* 0x000000020000780c */ /* 0x000fe20005f65670 */
[----:B------:R-:W-:Y:S01]  /*0d30*/  NOP ;  /* 0x0000000000007918 */ /* 0x000fe20000000000 */
[----:B------:R-:W-:Y:S01]  /*0d40*/  LOP3.LUT R0, R100, 0x1f, RZ, 0xc0, !PT ;  /* 0x0000001f64007812 */ /* 0x000fe200078ec0ff */
[----:B------:R-:W-:Y:S02]  /*0d50*/  UISETP.NE.AND UP4, UPT, UR17, URZ, UPT ;  /* 0x000000ff1100728c */ /* 0x000fe4000bf85270 */
[----:B-1----:R-:W-:-:S09]  /*0d60*/  UISETP.EQ.U32.AND UP5, UPT, UR4, 0x1, UPT ;  /* 0x000000010400788c */ /* 0x002fd2000bfa2070 */
[----:B------:R-:W-:Y:S05]  /*0d70*/  BRA.U !UP5, `(.L_x_15) ;  /* 0x000000010d087547 */ /* 0x000fea000b800000 */
[----:B---34-:R-:W-:Y:S01]  /*0d80*/  UCGABAR_ARV ;  /* 0x00000000000079c7 */ /* 0x018fe20008000000 */
[----:B------:R-:W-:Y:S05]  /*0d90*/  BRA `(.L_x_16) ;  /* 0x0000000000047947 */ /* 0x000fea0003800000 */
.L_x_15:
[----:B---34-:R-:W-:Y:S01]  /*0da0*/  NOP ;  /* 0x0000000000007918 */ /* 0x018fe20000000000 */
.L_x_16:
[----:B------:R-:W1:Y:S01]  /*0db0*/  S2UR UR8, SR_CTAID.X ;  /* 0x00000000000879c3 */ /* 0x000e620000002500 */
[----:B------:R-:W-:-:S05]  /*0dc0*/  CS2R.32 R86, SR_CgaSize ;  /* 0x0000000000567805 */ /* 0x000fca0000008a00 */
[----:B------:R-:W-:-:S05]  /*0dd0*/  IMAD R86, R86, -0xa0, RZ ;  /* 0xffffff6056567824 */ /* 0x000fca00078e02ff */
[----:B------:R-:W-:-:S14]  /*0de0*/  R2UR UR5, R86 ;  /* 0x00000000560572ca */ /* 0x000fdc00000e0000 */
[----:B------:R-:W2:Y:S01]  /*0df0*/  LDCU UR5, c[0x0][UR5+0x2b0] ;  /* 0x00005600050577ac */ /* 0x000ea20008000800 */
[----:B------:R-:W-:-:S05]  /*0e00*/  CS2R.32 R86, SR_CgaSize ;  /* 0x0000000000567805 */ /* 0x000fca0000008a00 */
[----:B------:R-:W-:-:S05]  /*0e10*/  IMAD R86, R86, -0xa0, RZ ;  /* 0xffffff6056567824 */ /* 0x000fca00078e02ff */
[----:B------:R-:W-:-:S14]  /*0e20*/  R2UR UR4, R86 ;  /* 0x00000000560472ca */ /* 0x000fdc00000e0000 */
[----:B------:R-:W3:Y:S01]  /*0e30*/  LDCU UR4, c[0x0][UR4+0x2b4] ;  /* 0x00005680040477ac */ /* 0x000ee20008000800 */
[----:B------:R-:W4:Y:S01]  /*0e40*/  S2UR UR7, SR_CTAID.Y ;  /* 0x00000000000779c3 */ /* 0x000f220000002600 */
[----:B------:R-:W-:-:S05]  /*0e50*/  CS2R.32 R86, SR_CgaSize ;  /* 0x0000000000567805 */ /* 0x000fca0000008a00 */
[----:B------:R-:W-:-:S05]  /*0e60*/  IMAD R86, R86, -0xa0, RZ ;  /* 0xffffff6056567824 */ /* 0x000fca00078e02ff */
[----:B------:R-:W-:-:S14]  /*0e70*/  R2UR UR9, R86 ;  /* 0x00000000560972ca */ /* 0x000fdc00000e0000 */
[----:B------:R-:W3:Y:S01]  /*0e80*/  LDCU UR9, c[0x0][UR9+0x2a0] ;  /* 0x00005400090977ac */ /* 0x000ee20008000800 */
[----:B------:R-:W-:-:S05]  /*0e90*/  CS2R.32 R86, SR_CgaSize ;  /* 0x0000000000567805 */ /* 0x000fca0000008a00 */
[----:B------:R-:W-:-:S05]  /*0ea0*/  IMAD R86, R86, -0xa0, RZ ;  /* 0xffffff6056567824 */ /* 0x000fca00078e02ff */
[----:B------:R-:W-:-:S14]  /*0eb0*/  R2UR UR10, R86 ;  /* 0x00000000560a72ca */ /* 0x000fdc00000e0000 */
[----:B------:R-:W3:Y:S01]  /*0ec0*/  LDCU UR10, c[0x0][UR10+0x2a4] ;  /* 0x000054800a0a77ac */ /* 0x000ee20008000800 */
[----:B------:R-:W3:Y:S01]  /*0ed0*/  S2UR UR11, SR_CgaCtaId ;  /* 0x00000000000b79c3 */ /* 0x000ee20000008800 */
[----:B------:R-:W3:Y:S01]  /*0ee0*/  LDCU UR21, c[0x0][0xb24] ;  /* 0x00016480ff1577ac */ /* 0x000ee20008000800 */
[----:B------:R-:W3:Y:S01]  /*0ef0*/  LDCU UR45, c[0x0][0xb24] ;  /* 0x00016480ff2d77ac */ /* 0x000ee20008000800 */
[----:B-1----:R-:W-:-:S05]  /*0f00*/  I2FP.F32.U32 R3, UR8 ;  /* 0x0000000800037c45 */ /* 0x002fca0008201000 */
[----:B------:R-:W1:Y:S01]  /*0f10*/  S2UR UR36, SR_CTAID.Z ;  /* 0x00000000002479c3 */ /* 0x000e620000002700 */
[----:B------:R-:W1:Y:S01]  /*0f20*/  LDCU UR27, c[0x0][0xb30] ;  /* 0x00016600ff1b77ac */ /* 0x000e620008000800 */
[----:B--2---:R-:W-:Y:S01]  /*0f30*/  FMUL R3, R3, UR5 ;  /* 0x0000000503037c20 */ /* 0x004fe20008400000 */
[----:B------:R-:W-:Y:S01]  /*0f40*/  UMOV UR16, UR8 ;  /* 0x0000000800107c82 */ /* 0x000fe20008000000 */
[----:B----4-:R-:W-:Y:S01]  /*0f50*/  I2FP.F32.U32 R2, UR7 ;  /* 0x0000000700027c45 */ /* 0x010fe20008201000 */
[----:B------:R-:W-:-:S03]  /*0f60*/  UMOV UR20, UR7 ;  /* 0x0000000700147c82 */ /* 0x000fc60008000000 */
[----:B------:R-:W2:Y:S01]  /*0f70*/  F2I.U32.TRUNC.NTZ R3, R3 ;  /* 0x0000000300037305 */ /* 0x000ea2000020f000 */
[----:B---3--:R-:W-:Y:S01]  /*0f80*/  UISETP.GE.AND UP2, UPT, UR21, 0x1, UPT ;  /* 0x000000011500788c */ /* 0x008fe2000bf46270 */
[----:B------:R-:W-:Y:S01]  /*0f90*/  FMUL R2, R2, UR4 ;  /* 0x0000000402027c20 */ /* 0x000fe20008400000 */
[----:B------:R-:W-:-:S05]  /*0fa0*/  USHF.L.U32 UR28, UR11, 0xb, URZ ;  /* 0x0000000b0b1c7899 */ /* 0x000fca00080006ff */
[----:B------:R-:W3:Y:S01]  /*0fb0*/  F2I.U32.TRUNC.NTZ R2, R2 ;  /* 0x0000000200027305 */ /* 0x000ee2000020f000 */
[----:B--2---:R-:W-:Y:S02]  /*0fc0*/  R2UR UR4, R3 ;  /* 0x00000000030472ca */ /* 0x004fe400000e0000 */
[----:B---3--:R-:W-:Y:S02]  /*0fd0*/  R2UR UR6, R2 ;  /* 0x00000000020672ca */ /* 0x008fe400000e0000 */
[----:B------:R-:W-:-:S09]  /*0fe0*/  PRMT R2, RZ, 0x7610, R2 ;  /* 0x00007610ff027816 */ /* 0x000fd20000000002 */
[----:B------:R-:W-:-:S04]  /*0ff0*/  UIADD3 UR5, UPT, UPT, -UR4, URZ, URZ ;  /* 0x000000ff04057290 */ /* 0x000fc8000fffe1ff */
[----:B------:R-:W-:Y:S02]  /*1000*/  UIMAD UR5, UR9, UR5, UR8 ;  /* 0x00000005090572a4 */ /* 0x000fe4000f8e0208 */
[----:B------:R-:W-:-:S04]  /*1010*/  UIADD3 UR4, UPT, UPT, -UR6, URZ, URZ ;  /* 0x000000ff06047290 */ /* 0x000fc8000fffe1ff */
[----:B------:R-:W-:Y:S01]  /*1020*/  IMAD.U32 R86, RZ, RZ, UR5 ;  /* 0x00000005ff567e24 */ /* 0x000fe2000f8e00ff */
[----:B------:R-:W-:-:S06]  /*1030*/  UIMAD UR4, UR10, UR4, UR7 ;  /* 0x000000040a0472a4 */ /* 0x000fcc000f8e0207 */
[----:B------:R-:W-:Y:S01]  /*1040*/  IMAD.U32 R85, RZ, RZ, UR4 ;  /* 0x00000004ff557e24 */ /* 0x000fe2000f8e00ff */
[----:B-1----:R-:W-:Y:S06]  /*1050*/  BRA.U UP4, `(.L_x_17) ;  /* 0x00000001042c7547 */ /* 0x002fec000b800000 */
[----:B------:R-:W-:Y:S02]  /*1060*/  R2UR UR5, R85 ;  /* 0x00000000550572ca */ /* 0x000fe400000e0000 */
[----:B------:R-:W-:-:S11]  /*1070*/  R2UR UR4, R86 ;  /* 0x00000000560472ca */ /* 0x000fd600000e0000 */
[----:B------:R-:W-:Y:S02]  /*1080*/  UISETP.NE.AND UP0, UPT, UR5, URZ, UPT ;  /* 0x000000ff0500728c */ /* 0x000fe4000bf05270 */
[----:B------:R-:W-:Y:S02]  /*1090*/  UISETP.NE.AND UP1, UPT, UR5, 0x1, UPT ;  /* 0x000000010500788c */ /* 0x000fe4000bf25270 */
[----:B------:R-:W-:-:S04]  /*10a0*/  UISETP.EQ.OR UP0, UPT, UR4, URZ, !UP0 ;  /* 0x000000ff0400728c */ /* 0x000fc8000c702670 */
[----:B------:R-:W-:Y:S02]  /*10b0*/  USEL UR5, URZ, 0x1, !UP0 ;  /* 0x00000001ff057887 */ /* 0x000fe4000c000000 */
[----:B------:R-:W-:Y:S02]  /*10c0*/  UISETP.NE.AND UP0, UPT, UR4, URZ, UPT ;  /* 0x000000ff0400728c */ /* 0x000fe4000bf05270 */
[----:B------:R-:W-:-:S04]  /*10d0*/  USEL UR4, URZ, 0x2, UP1 ;  /* 0x00000002ff047887 */ /* 0x000fc80008800000 */
[----:B------:R-:W-:-:S04]  /*10e0*/  USEL UR4, UR4, 0x2, UP0 ;  /* 0x0000000204047887 */ /* 0x000fc80008000000 */
[----:B------:R-:W-:-:S06]  /*10f0*/  UIADD3 UR4, UPT, UPT, UR5, UR4, URZ ;  /* 0x0000000405047290 */ /* 0x000fcc000fffe0ff */
[----:B------:R-:W-:Y:S02]  /*1100*/  IMAD.U32 R2, RZ, RZ, UR4 ;  /* 0x00000004ff027e24 */ /* 0x000fe4000f8e00ff */
.L_x_17:
[----:B------:R-:W-:Y:S05]  /*1110*/  BRA.U !UP2, `(.L_x_18) ;  /* 0x000000010ad47547 */ /* 0x000fea000b800000 */
[----:B------:R-:W1:Y:S01]  /*1120*/  LDCU.128 UR12, c[0x0][0xb10] ;  /* 0x00016200ff0c77ac */ /* 0x000e620008000c00 */
[----:B------:R-:W2:Y:S01]  /*1130*/  LDCU UR6, c[0x0][0x370] ;  /* 0x00006e00ff0677ac */ /* 0x000ea20008000800 */
[----:B------:R-:W3:Y:S01]  /*1140*/  LDCU UR5, c[0x0][0x374] ;  /* 0x00006e80ff0577ac */ /* 0x000ee20008000800 */
[----:B------:R-:W4:Y:S01]  /*1150*/  LDCU UR26, c[0x0][0xb0c] ;  /* 0x00016180ff1a77ac */ /* 0x000f220008000800 */
[----:B------:R-:W4:Y:S01]  /*1160*/  LDCU UR4, c[0x0][0xb20] ;  /* 0x00016400ff0477ac */ /* 0x000f220008000800 */
[----:B------:R-:W4:Y:S01]  /*1170*/  LDCU.64 UR8, c[0x0][0xb28] ;  /* 0x00016500ff0877ac */ /* 0x000f220008000a00 */
[----:B-1----:R-:W-:Y:S02]  /*1180*/  UISETP.NE.AND UP0, UPT, UR14, 0x1, UPT ;  /* 0x000000010e00788c */ /* 0x002fe4000bf05270 */
[----:B---3--:R-:W-:Y:S02]  /*1190*/  UIMAD.WIDE.U32 UR10, UR5, UR15, URZ ;  /* 0x0000000f050a72a5 */ /* 0x008fe4000f8e00ff */
[----:B--2---:R-:W-:-:S02]  /*11a0*/  UIMAD.WIDE.U32 UR22, UR6, UR12, URZ ;  /* 0x0000000c061672a5 */ /* 0x004fc4000f8e00ff */
[----:B----4-:R-:W-:Y:S02]  /*11b0*/  UISETP.NE.AND UP1, UPT, UR26, 0x1, UPT ;  /* 0x000000011a00788c */ /* 0x010fe4000bf25270 */
[----:B------:R-:W-:Y:S01]  /*11c0*/  UISETP.NE.AND UP2, UPT, UR21, 0x1, UPT ;  /* 0x000000011500788c */ /* 0x000fe2000bf45270 */
[----:B------:R-:W-:Y:S02]  /*11d0*/  UMOV UR10, UR11 ;  /* 0x0000000b000a7c82 */ /* 0x000fe40008000000 */
[----:B------:R-:W-:Y:S01]  /*11e0*/  UMOV UR22, UR23 ;  /* 0x0000001700167c82 */ /* 0x000fe20008000000 */
[----:B------:R-:W-:Y:S02]  /*11f0*/  @UP0 USHF.R.U32.HI UR5, URZ, UR4, UR10 ;  /* 0x00000004ff050299 */ /* 0x000fe4000801160a */
[----:B------:R-:W-:Y:S02]  /*1200*/  UIMAD.WIDE.U32 UR24, UR20, UR15, URZ ;  /* 0x0000000f141872a5 */ /* 0x000fe4000f8e00ff */
[----:B------:R-:W-:-:S02]  /*1210*/  UIMAD.WIDE.U32 UR10, UR5, UR8, URZ ;  /* 0x00000008050a72a5 */ /* 0x000fc4000f8e00ff */
[----:B------:R-:W-:Y:S02]  /*1220*/  @UP1 USHF.R.U32.HI UR6, URZ, UR13, UR22 ;  /* 0x0000000dff061299 */ /* 0x000fe40008011616 */
[----:B------:R-:W-:Y:S02]  /*1230*/  UIMAD.WIDE.U32 UR18, UR16, UR12, URZ ;  /* 0x0000000c101272a5 */ /* 0x000fe4000f8e00ff */
[----:B------:R-:W-:Y:S01]  /*1240*/  UIMAD.WIDE.U32 UR22, UR6, UR8, URZ ;  /* 0x00000008061672a5 */ /* 0x000fe2000f8e00ff */
[----:B------:R-:W-:Y:S01]  /*1250*/  UMOV UR24, UR25 ;  /* 0x0000001900187c82 */ /* 0x000fe20008000000 */
[----:B------:R-:W-:Y:S01]  /*1260*/  UMOV UR10, UR11 ;  /* 0x0000000b000a7c82 */ /* 0x000fe20008000000 */
[----:B------:R-:W-:Y:S02]  /*1270*/  USHF.R.U32.HI UR24, URZ, UR4, UR24 ;  /* 0x00000004ff187299 */ /* 0x000fe40008011618 */
[----:B------:R-:W-:Y:S02]  /*1280*/  @UP2 USHF.R.U32.HI UR5, URZ, UR9, UR10 ;  /* 0x00000009ff052299 */ /* 0x000fe4000801160a */
[----:B------:R-:W-:Y:S01]  /*1290*/  UMOV UR7, UR23 ;  /* 0x0000001700077c82 */ /* 0x000fe20008000000 */
[----:B------:R-:W-:Y:S01]  /*12a0*/  UMOV UR18, UR19 ;  /* 0x0000001300127c82 */ /* 0x000fe20008000000 */
[----:B------:R-:W-:-:S02]  /*12b0*/  @UP2 USHF.R.U32.HI UR6, URZ, UR9, UR7 ;  /* 0x00000009ff062299 */ /* 0x000fc40008011607 */
[----:B------:R-:W-:Y:S02]  /*12c0*/  USHF.R.U32.HI UR18, URZ, UR13, UR18 ;  /* 0x0000000dff127299 */ /* 0x000fe40008011612 */
[----:B------:R-:W-:Y:S02]  /*12d0*/  USEL UR4, UR20, UR24, !UP0 ;  /* 0x0000001814047287 */ /* 0x000fe4000c000000 */
[----:B------:R-:W-:Y:S02]  /*12e0*/  UIMAD UR7, UR5, UR21, URZ ;  /* 0x00000015050772a4 */ /* 0x000fe4000f8e02ff */
[----:B------:R-:W-:Y:S02]  /*12f0*/  USEL UR5, UR16, UR18, !UP1 ;  /* 0x0000001210057287 */ /* 0x000fe4000c800000 */
[----:B------:R-:W-:Y:S02]  /*1300*/  UIMAD UR12, UR6, UR21, URZ ;  /* 0x00000015060c72a4 */ /* 0x000fe4000f8e02ff */
[----:B------:R-:W-:-:S02]  /*1310*/  UISETP.GE.AND UP0, UPT, UR4, UR7, UPT ;  /* 0x000000070400728c */ /* 0x000fc4000bf06270 */
[----:B------:R-:W-:Y:S02]  /*1320*/  UIMAD.WIDE.U32 UR10, UR4, UR8, URZ ;  /* 0x00000008040a72a5 */ /* 0x000fe4000f8e00ff */
[----:B------:R-:W-:Y:S02]  /*1330*/  UISETP.GE.OR UP0, UPT, UR5, UR12, UP0 ;  /* 0x0000000c0500728c */ /* 0x000fe40008706670 */
[----:B------:R-:W-:Y:S02]  /*1340*/  UIMAD.WIDE.U32 UR12, UR5, UR8, URZ ;  /* 0x00000008050c72a5 */ /* 0x000fe4000f8e00ff */
[----:B------:R-:W-:Y:S01]  /*1350*/  UIADD3 UR10, UPT, UPT, -UR4, URZ, URZ ;  /* 0x000000ff040a7290 */ /* 0x000fe2000fffe1ff */
[----:B------:R-:W-:Y:S01]  /*1360*/  UMOV UR8, UR11 ;  /* 0x0000000b00087c82 */ /* 0x000fe20008000000 */
[----:B------:R-:W-:Y:S02]  /*1370*/  UIADD3 UR11, UPT, UPT, -UR5, URZ, URZ ;  /* 0x000000ff050b7290 */ /* 0x000fe4000fffe1ff */
[----:B------:R-:W-:-:S03]  /*1380*/  USHF.R.U32.HI UR8, URZ, UR9, UR8 ;  /* 0x00000009ff087299 */ /* 0x000fc60008011608 */
[----:B------:R-:W-:Y:S01]  /*1390*/  @!UP0 UMOV UR7, UR13 ;  /* 0x0000000d00078c82 */ /* 0x000fe20008000000 */
[----:B------:R-:W-:Y:S02]  /*13a0*/  UIMAD UR20, UR14, UR10, UR20 ;  /* 0x0000000a0e1472a4 */ /* 0x000fe4000f8e0214 */
[----:B------:R-:W-:Y:S02]  /*13b0*/  USEL UR8, UR4, UR8, !UP2 ;  /* 0x0000000804087287 */ /* 0x000fe4000d000000 */
[----:B------:R-:W-:Y:S02]  /*13c0*/  @!UP0 USHF.R.U32.HI UR7, URZ, UR9, UR7 ;  /* 0x00000009ff078299 */ /* 0x000fe40008011607 */
[----:B------:R-:W-:Y:S02]  /*13d0*/  UIADD3 UR9, UPT, UPT, -UR8, URZ, URZ ;  /* 0x000000ff08097290 */ /* 0x000fe4000fffe1ff */
[----:B------:R-:W-:Y:S02]  /*13e0*/  @!UP0 USEL UR7, UR5, UR7, !UP2 ;  /* 0x0000000705078287 */ /* 0x000fe4000d000000 */
[----:B------:R-:W-:-:S02]  /*13f0*/  UIMAD UR9, UR21, UR9, UR4 ;  /* 0x00000009150972a4 */ /* 0x000fc4000f8e0204 */
[----:B------:R-:W-:Y:S02]  /*1400*/  @!UP0 UIADD3 UR8, UPT, UPT, UR8, -UR7, URZ ;  /* 0x8000000708088290 */ /* 0x000fe4000fffe0ff */
[----:B------:R-:W-:Y:S02]  /*1410*/  @!UP0 UIMAD UR6, UR9, UR6, UR7 ;  /* 0x00000006090682a4 */ /* 0x000fe4000f8e0207 */
[----:B------:R-:W-:Y:S02]  /*1420*/  @!UP0 UIMAD UR4, UR8, UR21, UR5 ;  /* 0x00000015080482a4 */ /* 0x000fe4000f8e0205 */
[----:B------:R-:W-:Y:S02]  /*1430*/  UIMAD UR16, UR26, UR11, UR16 ;  /* 0x0000000b1a1072a4 */ /* 0x000fe4000f8e0210 */
[----:B------:R-:W-:Y:S01]  /*1440*/  UIMAD UR20, UR4, UR14, UR20 ;  /* 0x0000000e041472a4 */ /* 0x000fe2000f8e0214 */
[----:B------:R-:W-:Y:S02]  /*1450*/  @!UP0 UMOV UR5, UR6 ;  /* 0x0000000600058c82 */ /* 0x000fe40008000000 */
[----:B------:R-:W-:-:S12]  /*1460*/  UIMAD UR16, UR5, UR26, UR16 ;  /* 0x0000001a051072a4 */ /* 0x000fd8000f8e0210 */
.L_x_18:
[----:B------:R-:W-:Y:S02]  /*1470*/  UISETP.NE.AND UP1, UPT, UR27, 0x1, UPT ;  /* 0x000000011b00788c */ /* 0x000fe4000bf25270 */
[----:B------:R-:W-:Y:S02]  /*1480*/  UISETP.NE.AND UP0, UPT, UR17, 0x2, UPT ;  /* 0x000000021100788c */ /* 0x000fe4000bf05270 */
[----:B------:R-:W-:-:S05]  /*1490*/  ULOP3.LUT UR28, UR28, 0x800, URZ, 0xc0, !UPT ;  /* 0x000008001c1c7892 */ /* 0x000fca000f8ec0ff */
[----:B------:R-:W-:Y:S07]  /*14a0*/  BRA.U UP1, `(.L_x_19) ;  /* 0x0000000101447547 */ /* 0x000fee000b800000 */
[----:B------:R-:W1:Y:S01]  /*14b0*/  LDCU.128 UR8, c[0x0][0xb10] ;  /* 0x00016200ff0877ac */ /* 0x000e620008000c00 */
[----:B------:R-:W2:Y:S01]  /*14c0*/  LDCU UR12, c[0x0][0xb0c] ;  /* 0x00016180ff0c77ac */ /* 0x000ea20008000800 */
[----:B------:R-:W3:Y:S01]  /*14d0*/  LDCU UR13, c[0x0][0xb20] ;  /* 0x00016400ff0d77ac */ /* 0x000ee20008000800 */
[----:B-1----:R-:W-:Y:S02]  /*14e0*/  UIMAD.WIDE.U32 UR6, UR16, UR8, URZ ;  /* 0x00000008100672a5 */ /* 0x002fe4000f8e00ff */
[----:B------:R-:W-:Y:S02]  /*14f0*/  UIMAD.WIDE.U32 UR4, UR20, UR11, URZ ;  /* 0x0000000b140472a5 */ /* 0x000fe4000f8e00ff */
[----:B--2---:R-:W-:Y:S02]  /*1500*/  UISETP.NE.AND UP2, UPT, UR12, 0x1, UPT ;  /* 0x000000010c00788c */ /* 0x004fe4000bf45270 */
[----:B------:R-:W-:Y:S01]  /*1510*/  UISETP.NE.AND UP1, UPT, UR10, 0x1, UPT ;  /* 0x000000010a00788c */ /* 0x000fe2000bf25270 */
[----:B------:R-:W-:-:S02]  /*1520*/  UMOV UR6, UR7 ;  /* 0x0000000700067c82 */ /* 0x000fc40008000000 */
[----:B------:R-:W-:Y:S01]  /*1530*/  UMOV UR4, UR5 ;  /* 0x0000000500047c82 */ /* 0x000fe20008000000 */
[----:B------:R-:W-:Y:S02]  /*1540*/  USHF.R.U32.HI UR6, URZ, UR9, UR6 ;  /* 0x00000009ff067299 */ /* 0x000fe40008011606 */
[----:B---3--:R-:W-:Y:S02]  /*1550*/  USHF.R.U32.HI UR4, URZ, UR13, UR4 ;  /* 0x0000000dff047299 */ /* 0x008fe40008011604 */
[----:B------:R-:W-:Y:S02]  /*1560*/  USEL UR5, UR16, UR6, !UP2 ;  /* 0x0000000610057287 */ /* 0x000fe4000d000000 */
[----:B------:R-:W-:-:S04]  /*1570*/  USEL UR4, UR20, UR4, !UP1 ;  /* 0x0000000414047287 */ /* 0x000fc8000c800000 */
[----:B------:R-:W-:Y:S02]  /*1580*/  UIADD3 UR6, UPT, UPT, UR5, -UR4, URZ ;  /* 0x8000000405067290 */ /* 0x000fe4000fffe0ff */
[----:B------:R-:W-:Y:S02]  /*1590*/  UIADD3 UR4, UPT, UPT, -UR5, UR4, URZ ;  /* 0x0000000405047290 */ /* 0x000fe4000fffe1ff */
[----:B------:R-:W-:Y:S02]  /*15a0*/  UIMAD UR20, UR6, UR10, UR20 ;  /* 0x0000000a061472a4 */ /* 0x000fe4000f8e0214 */
[----:B------:R-:W-:-:S12]  /*15b0*/  UIMAD UR16, UR4, UR12, UR16 ;  /* 0x0000000c041072a4 */ /* 0x000fd8000f8e0210 */
.L_x_19:
[----:B------:R-:W-:Y:S05]  /*15c0*/  BRA.U !UP5, `(.L_x_20) ;  /* 0x000000010d0c7547 */ /* 0x000fea000b800000 */
[----:B------:R-:W-:Y:S01]  /*15d0*/  UCGABAR_WAIT ;  /* 0x0000000000007dc7 */ /* 0x000fe20008000000 */
[----:B------:R-:W-:Y:S01]  /*15e0*/  CCTL.IVALL ;  /* 0x00000000ff00798f */ /* 0x000fe20002000000 */
[----:B------:R-:W-:Y:S05]  /*15f0*/  BRA `(.L_x_21) ;  /* 0x0000000000047947 */ /* 0x000fea0003800000 */
.L_x_20:
[----:B------:R-:W-:Y:S06]  /*1600*/  BAR.SYNC.DEFER_BLOCKING 0x0 ;  /* 0x0000000000007b1d */ /* 0x000fec0000010000 */
.L_x_21:
[----:B------:R-:W-:Y:S05]  /*1610*/  BRA.U UP0, `(.L_x_22) ;  /* 0x0000001100a07547 */ /* 0x000fea000b800000 */
[----:B------:R-:W1:Y:S01]  /*1620*/  LDCU UR6, c[0x0][0x38c] ;  /* 0x00007180ff0677ac */ /* 0x000e620008000800 */
[----:B------:R-:W2:Y:S01]  /*1630*/  S2UR UR8, SR_CgaCtaId ;  /* 0x00000000000879c3 */ /* 0x000ea20000008800 */
[----:B------:R-:W-:Y:S01]  /*1640*/  PLOP3.LUT P1, PT, PT, PT, UP3, 0x80, 0x8 ;  /* 0x000000000008781c */ /* 0x000fe20003f2f038 */
[----:B------:R-:W-:Y:S01]  /*1650*/  IMAD.MOV.U32 R12, RZ, RZ, 0x1 ;  /* 0x00000001ff0c7424 */ /* 0x000fe200078e00ff */
[----:B------:R-:W-:Y:S01]  /*1660*/  UMOV UR7, 0x400 ;  /* 0x0000040000077882 */ /* 0x000fe20000000000 */
[----:B------:R-:W-:Y:S01]  /*1670*/  UISETP.NE.AND UP1, UPT, UR17, URZ, UPT ;  /* 0x000000ff1100728c */ /* 0x000fe2000bf25270 */
[----:B------:R-:W-:Y:S02]  /*1680*/  ISETP.EQ.OR P2, PT, R0, RZ, P3 ;  /* 0x000000ff0000720c */ /* 0x000fe40001f42670 */
[----:B------:R-:W-:Y:S02]  /*1690*/  CS2R R10, SRZ ;  /* 0x00000000000a7805 */ /* 0x000fe4000001ff00 */
[----:B------:R-:W-:Y:S01]  /*16a0*/  PLOP3.LUT P1, PT, P1, PT, PT, 0x8, 0x80 ;  /* 0x000000000080781c */ /* 0x000fe20000f2e170 */
[----:B------:R-:W-:Y:S01]  /*16b0*/  IMAD.MOV.U32 R9, RZ, RZ, RZ ;  /* 0x000000ffff097224 */ /* 0x000fe200078e00ff */
[----:B------:R-:W3:Y:S01]  /*16c0*/  LDCU UR40, c[0x0][0x370] ;  /* 0x00006e00ff2877ac */ /* 0x000ee20008000800 */
[----:B------:R-:W-:Y:S01]  /*16d0*/  IMAD.MOV.U32 R8, RZ, RZ, 0x1 ;  /* 0x00000001ff087424 */ /* 0x000fe200078e00ff */
[----:B------:R-:W4:Y:S01]  /*16e0*/  LDCU.64 UR26, c[0x0][0x348] ;  /* 0x00006900ff1a77ac */ /* 0x000f220008000a00 */
[----:B-1----:R-:W-:-:S02]  /*16f0*/  UIADD3 UR5, UPT, UPT, UR6, 0x1f, URZ ;  /* 0x0000001f06057890 */ /* 0x002fc4000fffe0ff */
[----:B------:R-:W-:Y:S02]  /*1700*/  USHF.R.U32.HI UR44, URZ, 0x5, UR28 ;  /* 0x00000005ff2c7899 */ /* 0x000fe4000801161c */
[----:B------:R-:W-:Y:S02]  /*1710*/  USHF.R.S32.HI UR4, URZ, 0x1f, UR5 ;  /* 0x0000001fff047899 */ /* 0x000fe40008011405 */
[----:B------:R-:W-:Y:S02]  /*1720*/  UIADD3 UR46, UPT, UPT, UR6, 0x3e, URZ ;  /* 0x0000003e062e7890 */ /* 0x000fe4000fffe0ff */
[----:B------:R-:W-:Y:S02]  /*1730*/  ULEA.HI UR4, UR4, UR5, URZ, 0x5 ;  /* 0x0000000504047291 */ /* 0x000fe4000f8f28ff */
[----:B------:R-:W-:Y:S02]  /*1740*/  UIADD3 UR5, UPT, UPT, UR6, -0x1, URZ ;  /* 0xffffffff06057890 */ /* 0x000fe4000fffe0ff */
[----:B------:R-:W-:-:S02]  /*1750*/  USHF.R.S32.HI UR42, URZ, 0x5, UR4 ;  /* 0x00000005ff2a7899 */ /* 0x000fc40008011404 */
[----:B------:R-:W-:Y:S02]  /*1760*/  UISETP.GE.U32.AND UP2, UPT, UR5, -0x3f, UPT ;  /* 0xffffffc10500788c */ /* 0x000fe4000bf46070 */
[----:B------:R-:W-:Y:S02]  /*1770*/  UISETP.LT.U32.AND UP0, UPT, UR42, 0x3, UPT ;  /* 0x000000032a00788c */ /* 0x000fe4000bf01070 */
[----:B--2---:R-:W-:Y:S02]  /*1780*/  ULEA UR7, UR8, UR7, 0x18 ;  /* 0x0000000708077291 */ /* 0x004fe4000f8ec0ff */
[----:B------:R-:W-:Y:S02]  /*1790*/  USEL UR41, UR42, 0x3, UP0 ;  /* 0x000000032a297887 */ /* 0x000fe40008000000 */
[----:B------:R-:W-:Y:S02]  /*17a0*/  ULEA UR29, UR28, UR7, 0x2 ;  /* 0x000000071c1d7291 */ /* 0x000fe4000f8e10ff */
[----:B------:R-:W-:-:S02]  /*17b0*/  UIADD3 UR21, UPT, UPT, UR41, -0x1, URZ ;  /* 0xffffffff29157890 */ /* 0x000fc4000fffe0ff */
[----:B------:R-:W-:Y:S01]  /*17c0*/  @UP2 UIADD3 UR21, UPT, UPT, UR41, URZ, URZ ;  /* 0x000000ff29152290 */ /* 0x000fe2000fffe0ff */
[----:B------:R-:W1:Y:S01]  /*17d0*/  LDCU UR39, c[0x0][0x374] ;  /* 0x00006e80ff2777ac */ /* 0x000e620008000800 */
[----:B------:R-:W-:Y:S02]  /*17e0*/  USEL UR24, UR53, 0x2, UP1 ;  /* 0x0000000235187887 */ /* 0x000fe40008800000 */
[----:B------:R-:W-:Y:S02]  /*17f0*/  UIADD3 UR29, UPT, UPT, UR29, 0x10800, URZ ;  /* 0x000108001d1d7890 */ /* 0x000fe4000fffe0ff */
[----:B------:R-:W-:Y:S02]  /*1800*/  UIADD3 UR43, UPT, UPT, UR42, -UR41, URZ ;  /* 0x800000292a2b7290 */ /* 0x000fe4000fffe0ff */
[----:B------:R-:W-:Y:S01]  /*1810*/  UIADD3 UR21, UPT, UPT, UR21, 0x1, URZ ;  /* 0x0000000115157890 */ /* 0x000fe2000fffe0ff */
[----:B---34-:R-:W-:-:S11]  /*1820*/  UMOV UR5, URZ ;  /* 0x000000ff00057c82 */ /* 0x018fd60008000000 */
.L_x_42:
[----:B------:R-:W2:Y:S02]  /*1830*/  S2UR UR4, SR_CgaCtaId ;  /* 0x00000000000479c3 */ /* 0x000ea40000008800 */
[----:B--2---:R-:W-:-:S09]  /*1840*/  UISETP.NE.AND UP0, UPT, UR4, URZ, UPT ;  /* 0x000000ff0400728c */ /* 0x004fd2000bf05270 */
[----:B------:R-:W-:Y:S05]  /*1850*/  BRA.U UP0, `(.L_x_23) ;  /* 0x0000000100287547 */ /* 0x000fea000b800000 */
[----:B------:R-:W-:Y:S02]  /*1860*/  LEA R0, R9, UR7, 0x3 ;  /* 0x0000000709007c11 */ /* 0x000fe4000f8e18ff */
[----:B------:R-:W-:-:S04]  /*1870*/  SHF.L.U32 R2, R8, 0x1f, RZ ;  /* 0x0000001f08027819 */ /* 0x000fc800000006ff */
[----:B------:R-:W2:Y:S02]  /*1880*/  SYNCS.PHASECHK.TRANS64.TRYWAIT P0, [R0+URZ+0xd0], R2 ;  /* 0x0000d002000075a7 */ /* 0x000ea400080011ff */
[----:B--2---:R-:W-:Y:S05]  /*1890*/  @!P0 BRA `(.L_x_24) ;  /* 0x000000a0006c8947 */ /* 0x004fea0003800000 */
.L_x_171:
[----:B------:R-:W-:Y:S01]  /*18a0*/  VIADD R9, R9, 0x1 ;  /* 0x0000000109097836 */ /* 0x000fe20000000000 */
[----:B------:R2:W-:Y:S04]  /*18b0*/  SYNCS.ARRIVE.TRANS64.A1T0 RZ, [R0+URZ+0xc0], RZ ;  /* 0x0000c0ff00ff79a7 */ /* 0x0005e800081000ff */
[----:B------:R-:W-:-:S04]  /*18c0*/  ISETP.NE.AND P0, PT, R9, 0x2, PT ;  /* 0x000000020900780c */ /* 0x000fc80003f05270 */
[----:B------:R-:W-:Y:S02]  /*18d0*/  SEL R9, R9, RZ, P0 ;  /* 0x000000ff09097207 */ /* 0x000fe40000000000 */
[----:B--2---:R-:W-:-:S04]  /*18e0*/  SEL R0, RZ, 0x1, P0 ;  /* 0x00000001ff007807 */ /* 0x004fc80000000000 */
[----:B------:R-:W-:-:S07]  /*18f0*/  LOP3.LUT R8, R8, R0, RZ, 0x3c, !PT ;  /* 0x0000000008087212 */ /* 0x000fce00078e3cff */
.L_x_23:
[----:B------:R-:W-:Y:S01]  /*1900*/  ULEA UR4, UR5, UR7, 0x3 ;  /* 0x0000000705047291 */ /* 0x000fe2000f8e18ff */
[----:B------:R-:W-:Y:S01]  /*1910*/  SHF.L.U32 R0, R12, 0x1f, RZ ;  /* 0x0000001f0c007819 */ /* 0x000fe200000006ff */
[----:B------:R-:W-:Y:S02]  /*1920*/  UISETP.GE.U32.AND UP0, UPT, UR46, 0x3f, UPT ;  /* 0x0000003f2e00788c */ /* 0x000fe4000bf06070 */
[----:B------:R-:W-:Y:S02]  /*1930*/  USHF.L.U32 UR11, UR20, 0x8, URZ ;  /* 0x00000008140b7899 */ /* 0x000fe400080006ff */
[----:B------:R-:W-:Y:S01]  /*1940*/  ULEA UR35, UR16, UR44, 0x7 ;  /* 0x0000002c10237291 */ /* 0x000fe2000f8e38ff */
[----:B------:R-:W-:Y:S02]  /*1950*/  UMOV UR13, URZ ;  /* 0x000000ff000d7c82 */ /* 0x000fe40008000000 */
[----:B------:R2:W3:Y:S02]  /*1960*/  SYNCS.PHASECHK.TRANS64.TRYWAIT P0, [UR4+0x18], R0 ;  /* 0x00001800ff0075a7 */ /* 0x0004e40008001104 */
[----:B------:R-:W-:Y:S07]  /*1970*/  BRA.U !UP0, `(.L_x_25) ;  /* 0x0000000108c07547 */ /* 0x000fee000b800000 */
[----:B------:R-:W-:Y:S01]  /*1980*/  UMOV UR6, URZ ;  /* 0x000000ff00067c82 */ /* 0x000fe20008000000 */
[----:B------:R-:W-:-:S05]  /*1990*/  UMOV UR4, UR5 ;  /* 0x0000000500047c82 */ /* 0x000fca0008000000 */
.L_x_31:
[----:B------:R-:W-:Y:S01]  /*19a0*/  ULEA UR33, UR4, UR7, 0x3 ;  /* 0x0000000704217291 */ /* 0x000fe2000f8e18ff */
[----:B---3--:R-:W-:Y:S01]  /*19b0*/  @!P3 MOV R2, 0xc000 ;  /* 0x0000c0000002b802 */ /* 0x008fe20000000f00 */
[----:B-1-3--:R-:W-:Y:S10]  /*19c0*/  @P0 BRA `(.L_x_26) ;  /* 0x00000000000c0947 */ /* 0x00aff40003800000 */
[----:B------:R-:W-:-:S04]  /*19d0*/  SHF.L.U32 R3, R12, 0x1f, RZ ;  /* 0x0000001f0c037819 */ /* 0x000fc800000006ff */
[----:B------:R-:W3:Y:S02]  /*19e0*/  SYNCS.PHASECHK.TRANS64.TRYWAIT P0, [UR33+0x18], R3 ;  /* 0x00001803ff0075a7 */ /* 0x000ee40008001121 */
[----:B---3--:R-:W-:Y:S05]  /*19f0*/  @!P0 BRA `(.L_x_27) ;  /* 0x000000a000288947 */ /* 0x008fea0003800000 */
.L_x_26:
[----:B------:R3:W-:Y:S01]  /*1a00*/  @!P3 SYNCS.ARRIVE.TRANS64 RZ, [UR33], R2 ;  /* 0x00000002ffffb9a7 */ /* 0x0007e20008000021 */
[----:B------:R-:W-:-:S04]  /*1a10*/  ULOP3.LUT UR5, UR24, 0x2, URZ, 0xfc, !UPT ;  /* 0x0000000218057892 */ /* 0x000fc8000f8efcff */
[----:B------:R-:W-:-:S09]  /*1a20*/  UISETP.NE.AND UP0, UPT, UR5, 0x2, UPT ;  /* 0x000000020500788c */ /* 0x000fd2000bf05270 */
[----:B------:R-:W-:Y:S05]  /*1a30*/  BRA.U UP0, `(.L_x_28) ;  /* 0x0000000100047547 */ /* 0x000fea000b800000 */
[----:B-1----:R-:W-:Y:S05]  /*1a40*/  BPT.TRAP 0x1 ;  /* 0x000000040000795c */ /* 0x002fea0000300000 */
.L_x_28:
[----:B------:R-:W-:Y:S04]  /*1a50*/  BSSY.RECONVERGENT B0, `(.L_x_29) ;  /* 0x0000003000007945 */ /* 0x000fe80003800200 */
[----:B------:R-:W-:Y:S05]  /*1a60*/  @P2 BRA `(.L_x_30) ;  /* 0x0000000000042947 */ /* 0x000fea0003800000 */
[----:B-1----:R-:W-:Y:S05]  /*1a70*/  BPT.TRAP 0x1 ;  /* 0x000000040000795c */ /* 0x002fea0000300000 */
.L_x_30:
[----:B-1----:R-:W-:Y:S05]  /*1a80*/  BSYNC.RECONVERGENT B0 ;  /* 0x0000000000007941 */ /* 0x002fea0003800200 */
.L_x_29:
[----:B------:R-:W-:Y:S02]  /*1a90*/  UIADD3 UR5, UPT, UPT, UR4, 0x1, URZ ;  /* 0x0000000104057890 */ /* 0x000fe4000fffe0ff */
[----:B------:R-:W-:Y:S02]  /*1aa0*/  UIADD3 UR16, UP1, UPT, UR26, 0x80, URZ ;  /* 0x000000801a107890 */ /* 0x000fe4000ff3e0ff */
[----:B------:R-:W-:Y:S02]  /*1ab0*/  UISETP.NE.AND UP0, UPT, UR5, 0x3, UPT ;  /* 0x000000030500788c */ /* 0x000fe4000bf05270 */
[----:B------:R-:W-:Y:S02]  /*1ac0*/  USHF.L.U32 UR34, UR6, 0x5, URZ ;  /* 0x0000000506227899 */ /* 0x000fe400080006ff */
[----:B------:R-:W-:Y:S02]  /*1ad0*/  USEL UR9, URZ, 0x1, UP0 ;  /* 0x00000001ff097887 */ /* 0x000fe40008000000 */
[----:B------:R-:W-:-:S02]  /*1ae0*/  USEL UR5, UR5, URZ, UP0 ;  /* 0x000000ff05057287 */ /* 0x000fc40008000000 */
[----:B------:R-:W-:Y:S02]  /*1af0*/  UIADD3 UR14, UP0, UPT, UR26, 0x180, URZ ;  /* 0x000001801a0e7890 */ /* 0x000fe4000ff1e0ff */
[----:B------:R-:W-:Y:S01]  /*1b00*/  ULEA UR8, UR5, UR7, 0x3 ;  /* 0x0000000705087291 */ /* 0x000fe2000f8e18ff */
[----:B------:R-:W-:Y:S01]  /*1b10*/  LOP3.LUT R12, R12, UR9, RZ, 0x3c, !PT ;  /* 0x000000090c0c7c12 */ /* 0x000fe2000f8e3cff */
[----:B------:R-:W-:Y:S02]  /*1b20*/  ULEA UR9, UR4, UR28, 0xc ;  /* 0x0000001c04097291 */ /* 0x000fe4000f8e60ff */
[----:B------:R-:W-:Y:S01]  /*1b30*/  UIADD3.X UR17, UPT, UPT, URZ, UR27, URZ, UP1, !UPT ;  /* 0x0000001bff117290 */ /* 0x000fe20008ffe4ff */
[----:B--2---:R-:W-:Y:S01]  /*1b40*/  SHF.L.U32 R0, R12, 0x1f, RZ ;  /* 0x0000001f0c007819 */ /* 0x004fe200000006ff */
[----:B------:R-:W-:Y:S02]  /*1b50*/  ULEA UR9, UR9, UR7, 0x2 ;  /* 0x0000000709097291 */ /* 0x000fe4000f8e10ff */
[----:B------:R-:W-:Y:S01]  /*1b60*/  UIADD3.X UR15, UPT, UPT, URZ, UR27, URZ, UP0, !UPT ;  /* 0x0000001bff0f7290 */ /* 0x000fe200087fe4ff */
[----:B------:R4:W1:Y:S01]  /*1b70*/  SYNCS.PHASECHK.TRANS64.TRYWAIT P0, [UR8+0x18], R0 ;  /* 0x00001800ff0075a7 */ /* 0x0008620008001108 */
[----:B------:R-:W-:-:S02]  /*1b80*/  ULEA UR8, UR4, UR7, 0xf ;  /* 0x0000000704087291 */ /* 0x000fc4000f8e78ff */
[----:B------:R-:W-:Y:S02]  /*1b90*/  UIADD3 UR32, UPT, UPT, UR9, 0x10800, URZ ;  /* 0x0001080009207890 */ /* 0x000fe4000fffe0ff */
[----:B------:R-:W-:Y:S01]  /*1ba0*/  UIADD3 UR8, UPT, UPT, UR8, 0x1c800, URZ ;  /* 0x0001c80008087890 */ /* 0x000fe2000fffe0ff */
[----:B------:R-:W-:Y:S01]  /*1bb0*/  UMOV UR13, 0x30000 ;  /* 0x00030000000d7882 */ /* 0x000fe20000000000 */
[----:B------:R-:W-:Y:S01]  /*1bc0*/  UMOV UR18, 0x0 ;  /* 0x0000000000127882 */ /* 0x000fe20000000000 */
[----:B------:R-:W-:Y:S01]  /*1bd0*/  UMOV UR19, 0x10000000 ;  /* 0x1000000000137882 */ /* 0x000fe20000000000 */
[----:B------:R-:W-:Y:S01]  /*1be0*/  UMOV UR12, UR36 ;  /* 0x00000024000c7c82 */ /* 0x000fe20008000000 */
[----:B------:R-:W-:Y:S01]  /*1bf0*/  UMOV UR9, UR33 ;  /* 0x0000002100097c82 */ /* 0x000fe20008000000 */
[----:B------:R-:W-:Y:S01]  /*1c00*/  UMOV UR10, UR34 ;  /* 0x00000022000a7c82 */ /* 0x000fe20008000000 */
[----:B------:R2:W-:Y:S01]  /*1c10*/  UTMALDG.3D.MULTICAST [UR32], [UR16], UR13, desc[UR18] ;  /* 0x00001220100073b4 */ /* 0x0005e2000801180d */
[----:B------:R-:W-:Y:S01]  /*1c20*/  UIADD3 UR6, UPT, UPT, UR6, 0x1, URZ ;  /* 0x0000000106067890 */ /* 0x000fe2000fffe0ff */
[----:B------:R-:W-:-:S03]  /*1c30*/  UMOV UR4, UR5 ;  /* 0x0000000500047c82 */ /* 0x000fc60008000000 */
[----:B------:R-:W-:Y:S01]  /*1c40*/  UISETP.NE.AND UP0, UPT, UR6, UR21, UPT ;  /* 0x000000150600728c */ /* 0x000fe2000bf05270 */
[----:B------:R4:W-:Y:S01]  /*1c50*/  UTMALDG.3D [UR8], [UR14], desc[UR18] ;  /* 0x000012080e0075b4 */ /* 0x0009e20008011000 */
[----:B--2---:R-:W-:-:S07]  /*1c60*/  UMOV UR13, UR21 ;  /* 0x00000015000d7c82 */ /* 0x004fce0008000000 */
[----:B----4-:R-:W-:Y:S05]  /*1c70*/  BRA.U UP0, `(.L_x_31) ;  /* 0xfffffffd00487547 */ /* 0x010fea000b83ffff */
.L_x_25:
[----:B------:R-:W-:Y:S01]  /*1c80*/  ULEA UR4, UR5, UR7, 0x3 ;  /* 0x0000000705047291 */ /* 0x000fe2000f8e18ff */
[----:B--2---:R-:W-:Y:S01]  /*1c90*/  SHF.L.U32 R0, R12, 0x1f, RZ ;  /* 0x0000001f0c007819 */ /* 0x004fe200000006ff */
[----:B------:R-:W-:Y:S01]  /*1ca0*/  @!P1 SYNCS.ARRIVE.TRANS64.A1T0 RZ, [UR7+0x78], RZ ;  /* 0x000078ffffff99a7 */ /* 0x000fe20008100007 */
[----:B------:R-:W-:-:S06]  /*1cb0*/  UISETP.GT.AND UP0, UPT, UR42, UR41, UPT ;  /* 0x000000292a00728c */ /* 0x000fcc000bf04270 */
[----:B-1-3--:R1:W2:Y:S03]  /*1cc0*/  SYNCS.PHASECHK.TRANS64.TRYWAIT P0, [UR4+0x18], R0 ;  /* 0x00001800ff0075a7 */ /* 0x00a2a60008001104 */
[----:B------:R-:W-:Y:S05]  /*1cd0*/  BRA.U !UP0, `(.L_x_32) ;  /* 0x0000000108bc7547 */ /* 0x000fea000b800000 */
[----:B------:R-:W-:Y:S01]  /*1ce0*/  UIADD3 UR25, UPT, UPT, UR43, UR13, URZ ;  /* 0x0000000d2b197290 */ /* 0x000fe2000fffe0ff */
[----:B------:R-:W-:-:S11]  /*1cf0*/  UMOV UR4, UR5 ;  /* 0x0000000500047c82 */ /* 0x000fd60008000000 */
.L_x_38:
[----:B------:R-:W-:Y:S01]  /*1d00*/  ULEA UR17, UR4, UR7, 0x3 ;  /* 0x0000000704117291 */ /* 0x000fe2000f8e18ff */
[----:B--2---:R-:W-:Y:S01]  /*1d10*/  @!P3 MOV R2, 0xc000 ;  /* 0x0000c0000002b802 */ /* 0x004fe20000000f00 */
[----:B--2-4-:R-:W-:Y:S10]  /*1d20*/  @P0 BRA `(.L_x_33) ;  /* 0x00000000000c0947 */ /* 0x014ff40003800000 */
[----:B------:R-:W-:-:S04]  /*1d30*/  SHF.L.U32 R3, R12, 0x1f, RZ ;  /* 0x0000001f0c037819 */ /* 0x000fc800000006ff */
[----:B------:R-:W2:Y:S02]  /*1d40*/  SYNCS.PHASECHK.TRANS64.TRYWAIT P0, [UR17+0x18], R3 ;  /* 0x00001803ff0075a7 */ /* 0x000ea40008001111 */
[----:B--2---:R-:W-:Y:S05]  /*1d50*/  @!P0 BRA `(.L_x_34) ;  /* 0x0000009c00688947 */ /* 0x004fea0003800000 */
.L_x_33:
[----:B------:R2:W-:Y:S01]  /*1d60*/  @!P3 SYNCS.ARRIVE.TRANS64 RZ, [UR17], R2 ;  /* 0x00000002ffffb9a7 */ /* 0x0005e20008000011 */
[----:B------:R-:W-:-:S04]  /*1d70*/  ULOP3.LUT UR5, UR24, 0x2, URZ, 0xfc, !UPT ;  /* 0x0000000218057892 */ /* 0x000fc8000f8efcff */
[----:B------:R-:W-:-:S09]  /*1d80*/  UISETP.NE.AND UP0, UPT, UR5, 0x2, UPT ;  /* 0x000000020500788c */ /* 0x000fd2000bf05270 */
[----:B------:R-:W-:Y:S05]  /*1d90*/  BRA.U UP0, `(.L_x_35) ;  /* 0x0000000100047547 */ /* 0x000fea000b800000 */
[----:B------:R-:W-:Y:S05]  /*1da0*/  BPT.TRAP 0x1 ;  /* 0x000000040000795c */ /* 0x000fea0000300000 */
.L_x_35:
[----:B------:R-:W-:Y:S04]  /*1db0*/  BSSY.RECONVERGENT B0, `(.L_x_36) ;  /* 0x0000003000007945 */ /* 0x000fe80003800200 */
[----:B------:R-:W-:Y:S05]  /*1dc0*/  @P2 BRA `(.L_x_37) ;  /* 0x0000000000042947 */ /* 0x000fea0003800000 */
[----:B------:R-:W-:Y:S05]  /*1dd0*/  BPT.TRAP 0x1 ;  /* 0x000000040000795c */ /* 0x000fea0000300000 */
.L_x_37:
[----:B------:R-:W-:Y:S05]  /*1de0*/  BSYNC.RECONVERGENT B0 ;  /* 0x0000000000007941 */ /* 0x000fea0003800200 */
.L_x_36:
[----:B------:R-:W-:Y:S02]  /*1df0*/  UIADD3 UR5, UPT, UPT, UR4, 0x1, URZ ;  /* 0x0000000104057890 */ /* 0x000fe4000fffe0ff */
[----:B------:R-:W-:Y:S02]  /*1e00*/  UIADD3 UR14, UP1, UPT, UR26, 0x80, URZ ;  /* 0x000000801a0e7890 */ /* 0x000fe4000ff3e0ff */
[----:B------:R-:W-:Y:S02]  /*1e10*/  UISETP.NE.AND UP0, UPT, UR5, 0x3, UPT ;  /* 0x000000030500788c */ /* 0x000fe4000bf05270 */
[----:B------:R-:W-:Y:S02]  /*1e20*/  USHF.L.U32 UR18, UR13, 0x5, URZ ;  /* 0x000000050d127899 */ /* 0x000fe400080006ff */
[----:B------:R-:W-:Y:S02]  /*1e30*/  USEL UR8, URZ, 0x1, UP0 ;  /* 0x00000001ff087887 */ /* 0x000fe40008000000 */
[----:B------:R-:W-:-:S02]  /*1e40*/  USEL UR5, UR5, URZ, UP0 ;  /* 0x000000ff05057287 */ /* 0x000fc40008000000 */
[----:B------:R-:W-:Y:S02]  /*1e50*/  UIADD3 UR22, UP0, UPT, UR26, 0x180, URZ ;  /* 0x000001801a167890 */ /* 0x000fe4000ff1e0ff */
[----:B------:R-:W-:Y:S01]  /*1e60*/  LOP3.LUT R12, R12, UR8, RZ, 0x3c, !PT ;  /* 0x000000080c0c7c12 */ /* 0x000fe2000f8e3cff */
[----:B------:R-:W-:Y:S02]  /*1e70*/  ULEA UR6, UR5, UR7, 0x3 ;  /* 0x0000000705067291 */ /* 0x000fe4000f8e18ff */
[----:B------:R-:W-:Y:S01]  /*1e80*/  ULEA UR8, UR4, UR7, 0xf ;  /* 0x0000000704087291 */ /* 0x000fe2000f8e78ff */
[----:B-1----:R-:W-:Y:S01]  /*1e90*/  SHF.L.U32 R0, R12, 0x1f, RZ ;  /* 0x0000001f0c007819 */ /* 0x002fe200000006ff */
[----:B------:R-:W-:Y:S02]  /*1ea0*/  ULEA UR16, UR4, UR29, 0xe ;  /* 0x0000001d04107291 */ /* 0x000fe4000f8e70ff */
[----:B------:R-:W-:Y:S02]  /*1eb0*/  UIADD3.X UR15, UPT, UPT, URZ, UR27, URZ, UP1, !UPT ;  /* 0x0000001bff0f7290 */ /* 0x000fe40008ffe4ff */
[----:B------:R-:W-:Y:S01]  /*1ec0*/  UIADD3 UR8, UPT, UPT, UR8, 0x1c800, URZ ;  /* 0x0001c80008087890 */ /* 0x000fe2000fffe0ff */
[----:B------:R3:W4:Y:S01]  /*1ed0*/  SYNCS.PHASECHK.TRANS64.TRYWAIT P0, [UR6+0x18], R0 ;  /* 0x00001800ff0075a7 */ /* 0x0007220008001106 */
[----:B------:R-:W-:Y:S01]  /*1ee0*/  UIADD3.X UR23, UPT, UPT, URZ, UR27, URZ, UP0, !UPT ;  /* 0x0000001bff177290 */ /* 0x000fe200087fe4ff */
[----:B------:R-:W-:Y:S01]  /*1ef0*/  UMOV UR6, 0x30000 ;  /* 0x0003000000067882 */ /* 0x000fe20000000000 */
[----:B------:R-:W-:Y:S01]  /*1f00*/  UMOV UR30, 0x0 ;  /* 0x00000000001e7882 */ /* 0x000fe20000000000 */
[----:B------:R-:W-:Y:S01]  /*1f10*/  UMOV UR31, 0x10000000 ;  /* 0x10000000001f7882 */ /* 0x000fe20000000000 */
[----:B------:R-:W-:Y:S01]  /*1f20*/  UMOV UR19, UR35 ;  /* 0x0000002300137c82 */ /* 0x000fe20008000000 */
[----:B------:R-:W-:Y:S01]  /*1f30*/  UMOV UR20, UR36 ;  /* 0x0000002400147c82 */ /* 0x000fe20008000000 */
[----:B------:R-:W-:Y:S01]  /*1f40*/  UMOV UR12, UR36 ;  /* 0x00000024000c7c82 */ /* 0x000fe20008000000 */
[----:B------:R-:W-:Y:S01]  /*1f50*/  UMOV UR9, UR17 ;  /* 0x0000001100097c82 */ /* 0x000fe20008000000 */
[----:B------:R-:W-:Y:S01]  /*1f60*/  UMOV UR10, UR18 ;  /* 0x00000012000a7c82 */ /* 0x000fe20008000000 */
[----:B------:R3:W-:Y:S01]  /*1f70*/  UTMALDG.3D.MULTICAST [UR16], [UR14], UR6, desc[UR30] ;  /* 0x00001e100e0073b4 */ /* 0x0007e20008011806 */
[----:B------:R-:W-:Y:S01]  /*1f80*/  UIADD3 UR13, UPT, UPT, UR13, 0x1, URZ ;  /* 0x000000010d0d7890 */ /* 0x000fe2000fffe0ff */
[----:B------:R-:W-:-:S03]  /*1f90*/  UMOV UR4, UR5 ;  /* 0x0000000500047c82 */ /* 0x000fc60008000000 */
[----:B------:R-:W-:Y:S01]  /*1fa0*/  UISETP.NE.AND UP0, UPT, UR13, UR25, UPT ;  /* 0x000000190d00728c */ /* 0x000fe2000bf05270 */
[----:B------:R3:W-:Y:S08]  /*1fb0*/  UTMALDG.3D [UR8], [UR22], desc[UR30] ;  /* 0x00001e08160075b4 */ /* 0x0007f00008011000 */
[----:B---3--:R-:W-:Y:S05]  /*1fc0*/  BRA.U UP0, `(.L_x_38) ;  /* 0xfffffffd004c7547 */ /* 0x008fea000b83ffff */
.L_x_32:
[C---:B------:R-:W-:Y:S01]  /*1fd0*/  LEA R3, R11.reuse, UR7, 0x3 ;  /* 0x000000070b037c11 */ /* 0x040fe2000f8e18ff */
[----:B------:R-:W-:Y:S01]  /*1fe0*/  NOP ;  /* 0x0000000000007918 */ /* 0x000fe20000000000 */
[----:B-1----:R-:W-:Y:S02]  /*1ff0*/  SHF.L.U32 R0, R10, 0x1f, RZ ;  /* 0x0000001f0a007819 */ /* 0x002fe400000006ff */
[----:B------:R-:W-:Y:S02]  /*2000*/  LEA R4, R11, UR7, 0x4 ;  /* 0x000000070b047c11 */ /* 0x000fe4000f8e20ff */
[----:B--2-4-:R-:W1:Y:S02]  /*2010*/  SYNCS.PHASECHK.TRANS64.TRYWAIT P0, [R3+URZ+0x80], R0 ;  /* 0x00008000030075a7 */ /* 0x014e6400080011ff */
[----:B-1----:R-:W-:Y:S05]  /*2020*/  @!P0 BRA `(.L_x_39) ;  /* 0x0000009800cc8947 */ /* 0x002fea0003800000 */
.L_x_174:
[----:B------:R-:W2:Y:S01]  /*2030*/  LDS.128 R4, [R4+0xf0] ;  /* 0x0000f00004047984 */ /* 0x000ea20000000c00 */
[----:B------:R-:W-:Y:S01]  /*2040*/  UISETP.GE.AND UP0, UPT, UR45, 0x1, UPT ;  /* 0x000000012d00788c */ /* 0x000fe2000bf06270 */
[----:B------:R-:W-:Y:S01]  /*2050*/  @!PT LDS RZ, [RZ] ;  /* 0x00000000fffff984 */ /* 0x000fe20000000800 */
[----:B------:R-:W-:Y:S01]  /*2060*/  @!PT LDS RZ, [RZ] ;  /* 0x00000000fffff984 */ /* 0x000fe20000000800 */
[----:B------:R-:W-:Y:S01]  /*2070*/  @!PT LDS RZ, [RZ] ;  /* 0x00000000fffff984 */ /* 0x000fe20000000800 */
[----:B------:R-:W-:Y:S01]  /*2080*/  @!PT LDS RZ, [RZ] ;  /* 0x00000000fffff984 */ /* 0x000fe20000000800 */
[----:B------:R3:W-:Y:S06]  /*2090*/  MEMBAR.ALL.CTA ;  /* 0x0000000000007992 */ /* 0x0007ec0000008000 */
[----:B---3--:R-:W3:Y:S01]  /*20a0*/  FENCE.VIEW.ASYNC.S ;  /* 0x00000000000073c6 */ /* 0x008ee20000000000 */
[----:B--2---:R-:W-:-:S13]  /*20b0*/  LOP3.LUT P0, RZ, R6, 0x1, RZ, 0xc0, !PT ;  /* 0x0000000106ff7812 */ /* 0x004fda000780c0ff */
[----:B---3--:R-:W-:Y:S01]  /*20c0*/  VOTEU.ANY UP1, P0 ;  /* 0x0000000000ff7886 */ /* 0x008fe20000020100 */
[----:B------:R-:W-:-:S13]  /*20d0*/  PLOP3.LUT P0, PT, PT, PT, UP1, 0x80, 0x8 ;  /* 0x000000000008781c */ /* 0x000fda0003f0f018 */
[----:B-1----:R-:W-:Y:S02]  /*20e0*/  @P0 LOP3.LUT R0, R5, 0xffff, RZ, 0xc0, !PT ;  /* 0x0000ffff05000812 */ /* 0x002fe400078ec0ff */
[----:B------:R-:W-:Y:S02]  /*20f0*/  @P0 MOV R2, R4 ;  /* 0x0000000400020202 */ /* 0x000fe40000000f00 */
[----:B------:R-:W-:Y:S01]  /*2100*/  @P0 R2UR UR6, R0 ;  /* 0x00000000000602ca */ /* 0x000fe200000e0000 */
[----:B------:R-:W-:Y:S01]  /*2110*/  VIADD R0, R3, 0x90 ;  /* 0x0000009003007836 */ /* 0x000fe20000000000 */
[----:B------:R-:W-:Y:S02]  /*2120*/  @P0 SHF.R.U32.HI R4, RZ, 0x10, R5 ;  /* 0x00000010ff040819 */ /* 0x000fe40000011605 */
[----:B------:R-:W-:Y:S02]  /*2130*/  @P0 R2UR UR8, R2 ;  /* 0x00000000020802ca */ /* 0x000fe400000e0000 */
[----:B------:R-:W-:-:S02]  /*2140*/  PRMT R0, RZ, 0x654, R0 ;  /* 0x00000654ff007816 */ /* 0x000fc40000000000 */
[----:B------:R-:W-:Y:S02]  /*2150*/  @P0 R2UR UR4, R4 ;  /* 0x00000000040402ca */ /* 0x000fe400000e0000 */
[----:B------:R1:W-:Y:S03]  /*2160*/  SYNCS.ARRIVE.TRANS64.RED.A1T0 RZ, [R0+URZ], RZ ;  /* 0x000000ff00ff79a7 */ /* 0x0003e600081004ff */
[----:B------:R-:W-:-:S04]  /*2170*/  @UP1 UMOV UR37, UR6 ;  /* 0x0000000600251c82 */ /* 0x000fc80008000000 */
[----:B------:R-:W-:-:S04]  /*2180*/  @UP1 UMOV UR38, UR8 ;  /* 0x0000000800261c82 */ /* 0x000fc80008000000 */
[----:B------:R-:W-:Y:S01]  /*2190*/  @UP1 UMOV UR36, UR4 ;  /* 0x0000000400241c82 */ /* 0x000fe20008000000 */
[----:B------:R-:W-:Y:S05]  /*21a0*/  BRA.U !UP0, `(.L_x_40) ;  /* 0x0000000108d47547 */ /* 0x000fea000b800000 */
[----:B------:R-:W2:Y:S01]  /*21b0*/  LDCU.128 UR12, c[0x0][0xb10] ;  /* 0x00016200ff0c77ac */ /* 0x000ea20008000c00 */
[----:B------:R-:W3:Y:S01]  /*21c0*/  LDCU UR25, c[0x0][0xb20] ;  /* 0x00016400ff1977ac */ /* 0x000ee20008000800 */
[----:B------:R-:W4:Y:S01]  /*21d0*/  LDCU UR20, c[0x0][0xb0c] ;  /* 0x00016180ff1477ac */ /* 0x000f220008000800 */
[----:B------:R-:W1:Y:S01]  /*21e0*/  LDCU.64 UR10, c[0x0][0xb28] ;  /* 0x00016500ff0a77ac */ /* 0x000e620008000a00 */
[----:B------:R-:W-:Y:S02]  /*21f0*/  UISETP.NE.AND UP3, UPT, UR45, 0x1, UPT ;  /* 0x000000012d00788c */ /* 0x000fe4000bf65270 */
[----:B--2---:R-:W-:Y:S02]  /*2200*/  UIMAD.WIDE.U32 UR16, UR39, UR15, URZ ;  /* 0x0000000f271072a5 */ /* 0x004fe4000f8e00ff */
[----:B------:R-:W-:Y:S02]  /*2210*/  UIMAD.WIDE.U32 UR8, UR40, UR12, URZ ;  /* 0x0000000c280872a5 */ /* 0x000fe4000f8e00ff */
[----:B------:R-:W-:-:S02]  /*2220*/  UISETP.NE.AND UP0, UPT, UR14, 0x1, UPT ;  /* 0x000000010e00788c */ /* 0x000fc4000bf05270 */
[----:B------:R-:W-:Y:S01]  /*2230*/  UIMAD.WIDE.U32 UR22, UR37, UR15, URZ ;  /* 0x0000000f251672a5 */ /* 0x000fe2000f8e00ff */
[----:B------:R-:W-:Y:S02]  /*2240*/  UMOV UR16, UR17 ;  /* 0x0000001100107c82 */ /* 0x000fe40008000000 */
[----:B------:R-:W-:Y:S01]  /*2250*/  UMOV UR8, UR9 ;  /* 0x0000000900087c82 */ /* 0x000fe20008000000 */
[----:B---3--:R-:W-:Y:S02]  /*2260*/  USHF.R.U32.HI UR16, URZ, UR25, UR16 ;  /* 0x00000019ff107299 */ /* 0x008fe40008011610 */
[----:B----4-:R-:W-:Y:S02]  /*2270*/  UISETP.NE.AND UP2, UPT, UR20, 0x1, UPT ;  /* 0x000000011400788c */ /* 0x010fe4000bf45270 */
[----:B------:R-:W-:Y:S02]  /*2280*/  USHF.R.U32.HI UR8, URZ, UR13, UR8 ;  /* 0x0000000dff087299 */ /* 0x000fe40008011608 */
[----:B------:R-:W-:-:S02]  /*2290*/  USEL UR6, UR39, UR16, !UP0 ;  /* 0x0000001027067287 */ /* 0x000fc4000c000000 */
[----:B------:R-:W-:Y:S02]  /*22a0*/  USEL UR8, UR40, UR8, !UP2 ;  /* 0x0000000828087287 */ /* 0x000fe4000d000000 */
[----:B-1----:R-:W-:Y:S01]  /*22b0*/  UIMAD.WIDE.U32 UR16, UR6, UR10, URZ ;  /* 0x0000000a061072a5 */ /* 0x002fe2000f8e00ff */
[----:B------:R-:W-:Y:S01]  /*22c0*/  UMOV UR4, UR23 ;  /* 0x0000001700047c82 */ /* 0x000fe20008000000 */
[----:B------:R-:W-:Y:S02]  /*22d0*/  UIMAD.WIDE.U32 UR18, UR38, UR12, URZ ;  /* 0x0000000c261272a5 */ /* 0x000fe4000f8e00ff */
[----:B------:R-:W-:-:S03]  /*22e0*/  UIMAD.WIDE.U32 UR22, UR8, UR10, URZ ;  /* 0x0000000a081672a5 */ /* 0x000fc6000f8e00ff */
[----:B------:R-:W-:Y:S01]  /*22f0*/  UMOV UR16, UR17 ;  /* 0x0000001100107c82 */ /* 0x000fe20008000000 */
[----:B------:R-:W-:Y:S02]  /*2300*/  USHF.R.U32.HI UR4, URZ, UR25, UR4 ;  /* 0x00000019ff047299 */ /* 0x000fe40008011604 */
[----:B------:R-:W-:Y:S01]  /*2310*/  @UP3 USHF.R.U32.HI UR6, URZ, UR11, UR16 ;  /* 0x0000000bff063299 */ /* 0x000fe20008011610 */
[----:B------:R-:W-:Y:S01]  /*2320*/  UMOV UR18, UR19 ;  /* 0x0000001300127c82 */ /* 0x000fe20008000000 */
[----:B------:R-:W-:Y:S01]  /*2330*/  UMOV UR22, UR23 ;  /* 0x0000001700167c82 */ /* 0x000fe20008000000 */
[----:B------:R-:W-:Y:S02]  /*2340*/  USHF.R.U32.HI UR13, URZ, UR13, UR18 ;  /* 0x0000000dff0d7299 */ /* 0x000fe40008011612 */
[----:B------:R-:W-:Y:S02]  /*2350*/  USEL UR4, UR37, UR4, !UP0 ;  /* 0x0000000425047287 */ /* 0x000fe4000c000000 */
[----:B------:R-:W-:-:S02]  /*2360*/  @UP3 USHF.R.U32.HI UR8, URZ, UR11, UR22 ;  /* 0x0000000bff083299 */ /* 0x000fc40008011616 */
[----:B------:R-:W-:Y:S02]  /*2370*/  UIMAD UR9, UR45, UR6, URZ ;  /* 0x000000062d0972a4 */ /* 0x000fe4000f8e02ff */
[----:B------:R-:W-:Y:S02]  /*2380*/  USEL UR6, UR38, UR13, !UP2 ;  /* 0x0000000d26067287 */ /* 0x000fe4000d000000 */
[----:B------:R-:W-:Y:S02]  /*2390*/  UIMAD UR12, UR45, UR8, URZ ;  /* 0x000000082d0c72a4 */ /* 0x000fe4000f8e02ff */
[----:B------:R-:W-:Y:S02]  /*23a0*/  UISETP.GE.AND UP0, UPT, UR4, UR9, UPT ;  /* 0x000000090400728c */ /* 0x000fe4000bf06270 */
[----:B------:R-:W-:Y:S02]  /*23b0*/  UIMAD.WIDE.U32 UR16, UR4, UR10, URZ ;  /* 0x0000000a041072a5 */ /* 0x000fe4000f8e00ff */
[----:B------:R-:W-:-:S02]  /*23c0*/  UISETP.GE.OR UP0, UPT, UR6, UR12, UP0 ;  /* 0x0000000c0600728c */ /* 0x000fc40008706670 */
        /* <DEDUP_REMOVED lines=19> */
.L_x_40:
[----:B------:R-:W2:Y:S02]  /*2500*/  LDCU UR4, c[0x0][0xb30] ;  /* 0x00016600ff0477ac */ /* 0x000ea40008000800 */
[----:B--2---:R-:W-:-:S09]  /*2510*/  UISETP.NE.AND UP0, UPT, UR4, 0x1, UPT ;  /* 0x000000010400788c */ /* 0x004fd2000bf05270 */
[----:B------:R-:W-:Y:S05]  /*2520*/  BRA.U UP0, `(.L_x_41) ;  /* 0x0000000100447547 */ /* 0x000fea000b800000 */
[----:B------:R-:W2:Y:S01]  /*2530*/  LDCU.128 UR12, c[0x0][0xb10] ;  /* 0x00016200ff0c77ac */ /* 0x000ea20008000c00 */
[----:B------:R-:W3:Y:S01]  /*2540*/  LDCU UR16, c[0x0][0xb0c] ;  /* 0x00016180ff1077ac */ /* 0x000ee20008000800 */
[----:B------:R-:W4:Y:S01]  /*2550*/  LDCU UR17, c[0x0][0xb20] ;  /* 0x00016400ff1177ac */ /* 0x000f220008000800 */
[----:B--2---:R-:W-:Y:S02]  /*2560*/  UIMAD.WIDE.U32 UR10, UR38, UR12, URZ ;  /* 0x0000000c260a72a5 */ /* 0x004fe4000f8e00ff */
[----:B------:R-:W-:Y:S02]  /*2570*/  UIMAD.WIDE.U32 UR8, UR37, UR15, URZ ;  /* 0x0000000f250872a5 */ /* 0x000fe4000f8e00ff */
[----:B---3--:R-:W-:Y:S02]  /*2580*/  UISETP.NE.AND UP2, UPT, UR16, 0x1, UPT ;  /* 0x000000011000788c */ /* 0x008fe4000bf45270 */
[----:B------:R-:W-:Y:S01]  /*2590*/  UISETP.NE.AND UP0, UPT, UR14, 0x1, UPT ;  /* 0x000000010e00788c */ /* 0x000fe2000bf05270 */
[----:B------:R-:W-:-:S02]  /*25a0*/  UMOV UR6, UR11 ;  /* 0x0000000b00067c82 */ /* 0x000fc40008000000 */
[----:B------:R-:W-:Y:S01]  /*25b0*/  UMOV UR4, UR9 ;  /* 0x0000000900047c82 */ /* 0x000fe20008000000 */
[----:B------:R-:W-:Y:S02]  /*25c0*/  USHF.R.U32.HI UR6, URZ, UR13, UR6 ;  /* 0x0000000dff067299 */ /* 0x000fe40008011606 */
[----:B----4-:R-:W-:Y:S02]  /*25d0*/  USHF.R.U32.HI UR4, URZ, UR17, UR4 ;  /* 0x00000011ff047299 */ /* 0x010fe40008011604 */
[----:B------:R-:W-:Y:S02]  /*25e0*/  USEL UR6, UR38, UR6, !UP2 ;  /* 0x0000000626067287 */ /* 0x000fe4000d000000 */
[----:B------:R-:W-:-:S04]  /*25f0*/  USEL UR4, UR37, UR4, !UP0 ;  /* 0x0000000425047287 */ /* 0x000fc8000c000000 */
[----:B------:R-:W-:Y:S02]  /*2600*/  UIADD3 UR8, UPT, UPT, UR6, -UR4, URZ ;  /* 0x8000000406087290 */ /* 0x000fe4000fffe0ff */
[----:B------:R-:W-:Y:S02]  /*2610*/  UIADD3 UR4, UPT, UPT, -UR6, UR4, URZ ;  /* 0x0000000406047290 */ /* 0x000fe4000fffe1ff */
[----:B------:R-:W-:Y:S02]  /*2620*/  UIMAD UR37, UR8, UR14, UR37 ;  /* 0x0000000e082572a4 */ /* 0x000fe4000f8e0225 */
[----:B------:R-:W-:-:S12]  /*2630*/  UIMAD UR38, UR4, UR16, UR38 ;  /* 0x00000010042672a4 */ /* 0x000fd8000f8e0226 */
.L_x_41:
[----:B------:R-:W-:Y:S01]  /*2640*/  VIADD R11, R11, 0x1 ;  /* 0x000000010b0b7836 */ /* 0x000fe20000000000 */
[----:B------:R-:W-:Y:S02]  /*2650*/  R2UR UR6, R86 ;  /* 0x00000000560672ca */ /* 0x000fe400000e0000 */
[----:B------:R-:W-:Y:S02]  /*2660*/  R2UR UR4, R85 ;  /* 0x00000000550472ca */ /* 0x000fe400000e0000 */
[C---:B------:R-:W-:Y:S02]  /*2670*/  ISETP.NE.AND P0, PT, R11.reuse, 0x2, PT ;  /* 0x000000020b00780c */ /* 0x040fe40003f05270 */
[----:B------:R-:W-:Y:S02]  /*2680*/  PLOP3.LUT P1, PT, PT, PT, PT, 0x80, 0x8 ;  /* 0x000000000008781c */ /* 0x000fe40003f2f070 */
[----:B-1----:R-:W-:Y:S02]  /*2690*/  SEL R0, RZ, 0x1, P0 ;  /* 0x00000001ff007807 */ /* 0x002fe40000000000 */
[----:B------:R-:W-:-:S02]  /*26a0*/  SEL R11, R11, RZ, P0 ;  /* 0x000000ff0b0b7207 */ /* 0x000fc40000000000 */
[----:B------:R-:W-:Y:S01]  /*26b0*/  LOP3.LUT R10, R10, R0, RZ, 0x3c, !PT ;  /* 0x000000000a0a7212 */ /* 0x000fe200078e3cff */
[----:B------:R-:W-:Y:S02]  /*26c0*/  UIADD3 UR16, UPT, UPT, UR38, UR6, URZ ;  /* 0x0000000626107290 */ /* 0x000fe4000fffe0ff */
[----:B------:R-:W-:Y:S01]  /*26d0*/  UIADD3 UR20, UPT, UPT, UR37, UR4, URZ ;  /* 0x0000000425147290 */ /* 0x000fe2000fffe0ff */
[----:B------:R-:W-:Y:S11]  /*26e0*/  BRA.U UP1, `(.L_x_42) ;  /* 0xfffffff101507547 */ /* 0x000ff6000b83ffff */
[----:B------:R-:W-:Y:S01]  /*26f0*/  UIADD3 UR7, UPT, UPT, UR7, 0x18, URZ ;  /* 0x0000001807077890 */ /* 0x000fe2000fffe0ff */
[----:B------:R-:W-:-:S03]  /*2700*/  SHF.L.U32 R2, R12, 0x1f, RZ ;  /* 0x0000001f0c027819 */ /* 0x000fc600000006ff */
[----:B------:R-:W-:-:S09]  /*2710*/  ULEA UR4, UR5, UR7, 0x3 ;  /* 0x0000000705047291 */ /* 0x000fd2000f8e18ff */
[----:B------:R-:W1:Y:S02]  /*2720*/  SYNCS.PHASECHK.TRANS64.TRYWAIT P0, [UR4], R2 ;  /* 0x00000002ff0075a7 */ /* 0x000e640008001104 */
[----:B-1----:R-:W-:Y:S05]  /*2730*/  @!P0 BRA `(.L_x_43) ;  /* 0x00000094001c8947 */ /* 0x002fea0003800000 */
.L_x_176:
[----:B------:R-:W-:-:S04]  /*2740*/  UIADD3 UR4, UPT, UPT, UR5, 0x1, URZ ;  /* 0x0000000105047890 */ /* 0x000fc8000fffe0ff */
[----:B------:R-:W-:-:S04]  /*2750*/  UISETP.NE.AND UP0, UPT, UR4, 0x3, UPT ;  /* 0x000000030400788c */ /* 0x000fc8000bf05270 */
[----:B------:R-:W-:Y:S02]  /*2760*/  USEL UR6, URZ, 0x1, UP0 ;  /* 0x00000001ff067887 */ /* 0x000fe40008000000 */
[----:B------:R-:W-:-:S04]  /*2770*/  USEL UR4, UR4, URZ, UP0 ;  /* 0x000000ff04047287 */ /* 0x000fc80008000000 */
[----:B------:R-:W-:Y:S01]  /*2780*/  ULEA UR5, UR4, UR7, 0x3 ;  /* 0x0000000704057291 */ /* 0x000fe2000f8e18ff */
[----:B------:R-:W-:-:S04]  /*2790*/  LOP3.LUT R12, R12, UR6, RZ, 0x3c, !PT ;  /* 0x000000060c0c7c12 */ /* 0x000fc8000f8e3cff */
[----:B-1----:R-:W-:-:S04]  /*27a0*/  SHF.L.U32 R2, R12, 0x1f, RZ ;  /* 0x0000001f0c027819 */ /* 0x002fc800000006ff */
[----:B------:R-:W1:Y:S02]  /*27b0*/  SYNCS.PHASECHK.TRANS64.TRYWAIT P0, [UR5], R2 ;  /* 0x00000002ff0075a7 */ /* 0x000e640008001105 */
[----:B-1----:R-:W-:Y:S05]  /*27c0*/  @!P0 BRA `(.L_x_44) ;  /* 0x0000009400108947 */ /* 0x002fea0003800000 */
.L_x_178:
[----:B------:R-:W-:-:S04]  /*27d0*/  UIADD3 UR4, UPT, UPT, UR4, 0x1, URZ ;  /* 0x0000000104047890 */ /* 0x000fc8000fffe0ff */
[----:B------:R-:W-:-:S04]  /*27e0*/  UISETP.NE.AND UP0, UPT, UR4, 0x3, UPT ;  /* 0x000000030400788c */ /* 0x000fc8000bf05270 */
[----:B------:R-:W-:Y:S02]  /*27f0*/  USEL UR5, URZ, 0x1, UP0 ;  /* 0x00000001ff057887 */ /* 0x000fe40008000000 */
[----:B------:R-:W-:-:S04]  /*2800*/  USEL UR4, UR4, URZ, UP0 ;  /* 0x000000ff04047287 */ /* 0x000fc80008000000 */
[----:B------:R-:W-:Y:S01]  /*2810*/  ULEA UR4, UR4, UR7, 0x3 ;  /* 0x0000000704047291 */ /* 0x000fe2000f8e18ff */
[----:B-1----:R-:W-:-:S04]  /*2820*/  LOP3.LUT R2, R12, UR5, RZ, 0x3c, !PT ;  /* 0x000000050c027c12 */ /* 0x002fc8000f8e3cff */
[----:B------:R-:W-:Y:S01]  /*2830*/  SHF.L.U32 R2, R2, 0x1f, RZ ;  /* 0x0000001f02027819 */ /* 0x000fe200000006ff */
[----:B------:R-:W-:-:S07]  /*2840*/  IMAD.U32 R0, RZ, RZ, UR4 ;  /* 0x00000004ff007e24 */ /* 0x000fce000f8e00ff */
.L_x_45:
[----:B-1----:R1:W2:Y:S02]  /*2850*/  SYNCS.PHASECHK.TRANS64.TRYWAIT P0, [R0+URZ], R2 ;  /* 0x00000002000075a7 */ /* 0x0022a400080011ff */
[----:B--2---:R-:W-:Y:S05]  /*2860*/  @!P0 NANOSLEEP.SYNCS 0x989680 ;  /* 0x009896800000895d */ /* 0x004fea0003900000 */
[----:B------:R-:W2:Y:S02]  /*2870*/  @!P0 SYNCS.PHASECHK.TRANS64 P0, [R0+URZ], R2 ;  /* 0x00000002000085a7 */ /* 0x000ea400080010ff */
[----:B--2---:R-:W-:Y:S05]  /*2880*/  @P0 EXIT ;  /* 0x000000000000094d */ /* 0x004fea0003800000 */
[----:B------:R-:W-:Y:S05]  /*2890*/  BRA `(.L_x_45) ;  /* 0xfffffffc00ec7947 */ /* 0x000fea000383ffff */
.L_x_22:
[----:B------:R-:W1:Y:S02]  /*28a0*/  S2UR UR4, SR_CgaCtaId ;  /* 0x00000000000479c3 */ /* 0x000e640000008800 */
[----:B-1----:R-:W-:-:S04]  /*28b0*/  UISETP.NE.AND UP0, UPT, UR4, URZ, UPT ;  /* 0x000000ff0400728c */ /* 0x002fc8000bf05270 */
[----:B------:R-:W-:-:S09]  /*28c0*/  UISETP.NE.OR UP0, UPT, UR17, 0x1, UP0 ;  /* 0x000000011100788c */ /* 0x000fd20008705670 */
[----:B------:R-:W-:Y:S05]  /*28d0*/  BRA.U UP0, `(.L_x_46) ;  /* 0x00000005004c7547 */ /* 0x000fea000b800000 */
[----:B------:R-:W1:Y:S01]  /*28e0*/  S2UR UR5, SR_CgaCtaId ;  /* 0x00000000000579c3 */ /* 0x000e620000008800 */
[----:B------:R-:W-:Y:S01]  /*28f0*/  UMOV UR4, 0x400 ;  /* 0x0000040000047882 */ /* 0x000fe20000000000 */
[----:B------:R-:W-:Y:S01]  /*2900*/  ISETP.GE.U32.AND P2, PT, R0, 0x2, PT ;  /* 0x000000020000780c */ /* 0x000fe20003f46070 */
[----:B------:R-:W-:Y:S01]  /*2910*/  IMAD.MOV.U32 R12, RZ, RZ, 0x1 ;  /* 0x00000001ff0c7424 */ /* 0x000fe200078e00ff */
[----:B------:R-:W-:Y:S02]  /*2920*/  CS2R R10, SRZ ;  /* 0x00000000000a7805 */ /* 0x000fe4000001ff00 */
[----:B------:R-:W-:Y:S01]  /*2930*/  CS2R R8, SRZ ;  /* 0x0000000000087805 */ /* 0x000fe2000001ff00 */
[----:B-1----:R-:W-:-:S03]  /*2940*/  ULEA UR6, UR5, UR4, 0x18 ;  /* 0x0000000405067291 */ /* 0x002fc6000f8ec0ff */
[----:B------:R-:W-:-:S09]  /*2950*/  UMOV UR5, URZ ;  /* 0x000000ff00057c82 */ /* 0x000fd20008000000 */
.L_x_50:
[----:B------:R-:W-:Y:S02]  /*2960*/  LEA R2, R8, UR6, 0x3 ;  /* 0x0000000608027c11 */ /* 0x000fe4000f8e18ff */
[----:B------:R-:W-:-:S03]  /*2970*/  SHF.L.U32 R4, R9, 0x1f, RZ ;  /* 0x0000001f09047819 */ /* 0x000fc600000006ff */
[----:B------:R-:W-:Y:S01]  /*2980*/  VIADD R5, R2, 0xd0 ;  /* 0x000000d002057836 */ /* 0x000fe20000000000 */
[----:B------:R-:W1:Y:S02]  /*2990*/  SYNCS.PHASECHK.TRANS64.TRYWAIT P0, [R2+URZ+0xc0], R4 ;  /* 0x0000c004020075a7 */ /* 0x000e6400080011ff */
[----:B-1----:R-:W-:Y:S05]  /*29a0*/  @!P0 BRA `(.L_x_47) ;  /* 0x0000009000b08947 */ /* 0x002fea0003800000 */
.L_x_179:
[----:B------:R-:W-:Y:S01]  /*29b0*/  ULEA UR4, UR5, UR6, 0x3 ;  /* 0x0000000605047291 */ /* 0x000fe2000f8e18ff */
[----:B-1----:R-:W-:Y:S01]  /*29c0*/  PRMT R2, RZ, 0x654, R5 ;  /* 0x00000654ff027816 */ /* 0x002fe20000000005 */
[----:B------:R-:W-:Y:S01]  /*29d0*/  @!P2 IMAD.MOV.U32 R4, RZ, RZ, 0x10 ;  /* 0x00000010ff04a424 */ /* 0x000fe200078e00ff */
[----:B------:R-:W-:Y:S01]  /*29e0*/  SHF.L.U32 R5, R12, 0x1f, RZ ;  /* 0x0000001f0c057819 */ /* 0x000fe200000006ff */
[----:B------:R-:W-:Y:S01]  /*29f0*/  UIADD3 UR7, UPT, UPT, UR4, 0x80, URZ ;  /* 0x0000008004077890 */ /* 0x000fe2000fffe0ff */
[----:B------:R1:W-:Y:S05]  /*2a00*/  SYNCS.ARRIVE.TRANS64.RED.A1T0 RZ, [R2+URZ], RZ ;  /* 0x000000ff02ff79a7 */ /* 0x0003ea00081004ff */
[----:B------:R-:W-:Y:S01]  /*2a10*/  IMAD.U32 R6, RZ, RZ, UR7 ;  /* 0x00000007ff067e24 */ /* 0x000fe2000f8e00ff */
[----:B------:R-:W2:Y:S04]  /*2a20*/  SYNCS.PHASECHK.TRANS64.TRYWAIT P0, [UR4+0x90], R5 ;  /* 0x00009005ff0075a7 */ /* 0x000ea80008001104 */
[----:B------:R-:W-:Y:S01]  /*2a30*/  PRMT R6, R0, 0x654, R6 ;  /* 0x0000065400067816 */ /* 0x000fe20000000006 */
[----:B-12---:R-:W-:Y:S06]  /*2a40*/  @!P0 BRA `(.L_x_48) ;  /* 0x00000090009c8947 */ /* 0x006fec0003800000 */
.L_x_181:
[----:B------:R-:W-:Y:S01]  /*2a50*/  ULEA UR8, UR5, UR6, 0x4 ;  /* 0x0000000605087291 */ /* 0x000fe2000f8e20ff */
[----:B------:R-:W-:Y:S01]  /*2a60*/  SEL R3, R6, R3, !P2 ;  /* 0x0000000306037207 */ /* 0x000fe20005000000 */
[----:B------:R-:W-:Y:S01]  /*2a70*/  UIADD3 UR9, UPT, UPT, UR4, 0x80, URZ ;  /* 0x0000008004097890 */ /* 0x000fe2000fffe0ff */
[----:B-1----:R-:W-:Y:S01]  /*2a80*/  LEA R2, R11, UR6, 0x3 ;  /* 0x000000060b027c11 */ /* 0x002fe2000f8e18ff */
[----:B------:R-:W-:Y:S01]  /*2a90*/  UIADD3 UR8, UPT, UPT, UR8, 0xf0, URZ ;  /* 0x000000f008087890 */ /* 0x000fe2000fffe0ff */
[----:B------:R1:W-:Y:S01]  /*2aa0*/  @!P2 SYNCS.ARRIVE.TRANS64.RED RZ, [R3+URZ], R4 ;  /* 0x0000000403ffa9a7 */ /* 0x0003e200080004ff */
[----:B------:R-:W-:Y:S01]  /*2ab0*/  UIADD3 UR4, UPT, UPT, UR5, 0x1, URZ ;  /* 0x0000000105047890 */ /* 0x000fe2000fffe0ff */
[----:B------:R-:W-:-:S03]  /*2ac0*/  VIADD R8, R8, 0x1 ;  /* 0x0000000108087836 */ /* 0x000fc60000000000 */
[----:B------:R-:W-:Y:S02]  /*2ad0*/  UISETP.NE.AND UP0, UPT, UR4, 0x2, UPT ;  /* 0x000000020400788c */ /* 0x000fe4000bf05270 */
[----:B------:R-:W-:Y:S01]  /*2ae0*/  ISETP.NE.AND P0, PT, R8, 0x2, PT ;  /* 0x000000020800780c */ /* 0x000fe20003f05270 */
[----:B------:R-:W-:Y:S06]  /*2af0*/  UGETNEXTWORKID.BROADCAST [UR8], [UR9] ;  /* 0x00000000080073ca */ /* 0x000fec0008000100 */
[----:B------:R-:W-:Y:S02]  /*2b00*/  USEL UR7, URZ, 0x1, UP0 ;  /* 0x00000001ff077887 */ /* 0x000fe40008000000 */
[----:B------:R-:W-:-:S04]  /*2b10*/  USEL UR5, UR4, URZ, UP0 ;  /* 0x000000ff04057287 */ /* 0x000fc80008000000 */
[----:B------:R-:W-:Y:S02]  /*2b20*/  LOP3.LUT R12, R12, UR7, RZ, 0x3c, !PT ;  /* 0x000000070c0c7c12 */ /* 0x000fe4000f8e3cff */
[----:B-1----:R-:W-:-:S04]  /*2b30*/  SHF.L.U32 R4, R10, 0x1f, RZ ;  /* 0x0000001f0a047819 */ /* 0x002fc800000006ff */
[----:B------:R-:W1:Y:S02]  /*2b40*/  SYNCS.PHASECHK.TRANS64.TRYWAIT P1, [R2+URZ+0x80], R4 ;  /* 0x00008004020075a7 */ /* 0x000e6400080211ff */
[----:B-1----:R-:W-:Y:S05]  /*2b50*/  @!P1 BRA `(.L_x_49) ;  /* 0x0000009000709947 */ /* 0x002fea0003800000 */
.L_x_182:
[C---:B-1----:R-:W-:Y:S01]  /*2b60*/  LEA R4, R11.reuse, UR6, 0x4 ;  /* 0x000000060b047c11 */ /* 0x042fe2000f8e20ff */
[----:B------:R-:W-:Y:S01]  /*2b70*/  VIADD R2, R2, 0x90 ;  /* 0x0000009002027836 */ /* 0x000fe20000000000 */
[----:B------:R-:W-:Y:S01]  /*2b80*/  SEL R8, R8, RZ, P0 ;  /* 0x000000ff08087207 */ /* 0x000fe20000000000 */
[----:B------:R-:W-:-:S03]  /*2b90*/  VIADD R11, R11, 0x1 ;  /* 0x000000010b0b7836 */ /* 0x000fc60000000000 */
[----:B------:R-:W1:Y:S01]  /*2ba0*/  LDS.128 R4, [R4+0xf0] ;  /* 0x0000f00004047984 */ /* 0x000e620000000c00 */
[----:B------:R-:W-:Y:S02]  /*2bb0*/  PRMT R2, RZ, 0x654, R2 ;  /* 0x00000654ff027816 */ /* 0x000fe40000000002 */
[C---:B------:R-:W-:Y:S01]  /*2bc0*/  ISETP.NE.AND P1, PT, R11.reuse, 0x2, PT ;  /* 0x000000020b00780c */ /* 0x040fe20003f25270 */
[----:B------:R-:W-:Y:S01]  /*2bd0*/  @!PT LDS RZ, [RZ] ;  /* 0x00000000fffff984 */ /* 0x000fe20000000800 */
[----:B------:R-:W-:Y:S01]  /*2be0*/  @!PT LDS RZ, [RZ] ;  /* 0x00000000fffff984 */ /* 0x000fe20000000800 */
[----:B------:R-:W-:Y:S01]  /*2bf0*/  @!PT LDS RZ, [RZ] ;  /* 0x00000000fffff984 */ /* 0x000fe20000000800 */
[----:B------:R-:W-:Y:S01]  /*2c00*/  @!PT LDS RZ, [RZ] ;  /* 0x00000000fffff984 */ /* 0x000fe20000000800 */
[----:B------:R2:W-:Y:S06]  /*2c10*/  MEMBAR.ALL.CTA ;  /* 0x0000000000007992 */ /* 0x0005ec0000008000 */
[----:B--2---:R-:W2:Y:S01]  /*2c20*/  FENCE.VIEW.ASYNC.S ;  /* 0x00000000000073c6 */ /* 0x004ea20000000000 */
[----:B------:R-:W-:Y:S01]  /*2c30*/  SEL R11, R11, RZ, P1 ;  /* 0x000000ff0b0b7207 */ /* 0x000fe20000800000 */
[----:B--2---:R2:W-:Y:S01]  /*2c40*/  SYNCS.ARRIVE.TRANS64.RED.A1T0 RZ, [R2+URZ], RZ ;  /* 0x000000ff02ff79a7 */ /* 0x0045e200081004ff */
[----:B-1----:R-:W-:-:S02]  /*2c50*/  LOP3.LUT P3, RZ, R6, 0x1, RZ, 0xc0, !PT ;  /* 0x0000000106ff7812 */ /* 0x002fc4000786c0ff */
[----:B------:R-:W-:-:S04]  /*2c60*/  SEL R4, RZ, 0x1, P1 ;  /* 0x00000001ff047807 */ /* 0x000fc80000800000 */
[----:B------:R-:W-:Y:S02]  /*2c70*/  LOP3.LUT R10, R10, R4, RZ, 0x3c, !PT ;  /* 0x000000040a0a7212 */ /* 0x000fe400078e3cff */
[----:B--2---:R-:W-:-:S04]  /*2c80*/  SEL R2, RZ, 0x1, P0 ;  /* 0x00000001ff027807 */ /* 0x004fc80000000000 */
[----:B------:R-:W-:Y:S01]  /*2c90*/  LOP3.LUT R9, R9, R2, RZ, 0x3c, !PT ;  /* 0x0000000209097212 */ /* 0x000fe200078e3cff */
[----:B------:R-:W-:Y:S06]  /*2ca0*/  @P3 BRA `(.L_x_50) ;  /* 0xfffffffc002c3947 */ /* 0x000fec000383ffff */
[----:B------:R-:W-:Y:S01]  /*2cb0*/  ULEA UR4, UR5, UR6, 0x3 ;  /* 0x0000000605047291 */ /* 0x000fe2000f8e18ff */
[----:B------:R-:W-:-:S08]  /*2cc0*/  SHF.L.U32 R2, R12, 0x1f, RZ ;  /* 0x0000001f0c027819 */ /* 0x000fd000000006ff */
[----:B------:R-:W1:Y:S02]  /*2cd0*/  SYNCS.PHASECHK.TRANS64 P0, [UR4+0x90], R2 ;  /* 0x00009002ff0075a7 */ /* 0x000e640008001004 */
[----:B-1----:R-:W-:Y:S05]  /*2ce0*/  @P0 BRA `(.L_x_51) ;  /* 0x0000000000080947 */ /* 0x002fea0003800000 */
[----:B------:R-:W1:Y:S02]  /*2cf0*/  SYNCS.PHASECHK.TRANS64.TRYWAIT P0, [UR4+0x90], R2 ;  /* 0x00009002ff0075a7 */ /* 0x000e640008001104 */
[----:B-1----:R-:W-:Y:S05]  /*2d00*/  @!P0 BRA `(.L_x_52) ;  /* 0x0000009000188947 */ /* 0x002fea0003800000 */
.L_x_51:
[----:B------:R-:W-:-:S04]  /*2d10*/  UIADD3 UR7, UPT, UPT, UR5, 0x1, URZ ;  /* 0x0000000105077890 */ /* 0x000fc8000fffe0ff */
[----:B------:R-:W-:-:S04]  /*2d20*/  UISETP.NE.AND UP0, UPT, UR7, 0x2, UPT ;  /* 0x000000020700788c */ /* 0x000fc8000bf05270 */
[----:B------:R-:W-:Y:S02]  /*2d30*/  USEL UR8, URZ, 0x1, UP0 ;  /* 0x00000001ff087887 */ /* 0x000fe40008000000 */
[----:B------:R-:W-:-:S04]  /*2d40*/  USEL UR7, UR7, URZ, UP0 ;  /* 0x000000ff07077287 */ /* 0x000fc80008000000 */
[----:B------:R-:W-:Y:S01]  /*2d50*/  ULEA UR7, UR7, UR6, 0x3 ;  /* 0x0000000607077291 */ /* 0x000fe2000f8e18ff */
[----:B-1----:R-:W-:-:S04]  /*2d60*/  LOP3.LUT R2, R12, UR8, RZ, 0x3c, !PT ;  /* 0x000000080c027c12 */ /* 0x002fc8000f8e3cff */
[----:B------:R-:W-:-:S04]  /*2d70*/  SHF.L.U32 R0, R2, 0x1f, RZ ;  /* 0x0000001f02007819 */ /* 0x000fc800000006ff */
[----:B------:R-:W1:Y:S02]  /*2d80*/  SYNCS.PHASECHK.TRANS64 P0, [UR7+0x90], R0 ;  /* 0x00009000ff0075a7 */ /* 0x000e640008001007 */
[----:B-1----:R-:W-:Y:S05]  /*2d90*/  @P0 EXIT ;  /* 0x000000000000094d */ /* 0x002fea0003800000 */
[----:B------:R-:W-:Y:S02]  /*2da0*/  SHF.L.U32 R2, R2, 0x1f, RZ ;  /* 0x0000001f02027819 */ /* 0x000fe400000006ff */
[----:B------:R-:W-:-:S07]  /*2db0*/  MOV R0, UR7 ;  /* 0x0000000700007c02 */ /* 0x000fce0008000f00 */
.L_x_53:
[----:B-1----:R1:W2:Y:S02]  /*2dc0*/  SYNCS.PHASECHK.TRANS64.TRYWAIT P0, [R0+URZ+0x90], R2 ;  /* 0x00009002000075a7 */ /* 0x0022a400080011ff */
[----:B--2---:R-:W-:Y:S05]  /*2dd0*/  @!P0 NANOSLEEP.SYNCS 0x989680 ;  /* 0x009896800000895d */ /* 0x004fea0003900000 */
[----:B------:R-:W2:Y:S02]  /*2de0*/  @!P0 SYNCS.PHASECHK.TRANS64 P0, [R0+URZ+0x90], R2 ;  /* 0x00009002000085a7 */ /* 0x000ea400080010ff */
[----:B--2---:R-:W-:Y:S05]  /*2df0*/  @P0 EXIT ;  /* 0x000000000000094d */ /* 0x004fea0003800000 */
[----:B------:R-:W-:Y:S05]  /*2e00*/  BRA `(.L_x_53) ;  /* 0xfffffffc00ec7947 */ /* 0x000fea000383ffff */
.L_x_46:
[----:B------:R-:W-:Y:S05]  /*2e10*/  BRA.U UP4, `(.L_x_54) ;  /* 0x0000000d04787547 */ /* 0x000fea000b800000 */
[----:B------:R-:W1:Y:S01]  /*2e20*/  S2UR UR7, SR_CgaCtaId ;  /* 0x00000000000779c3 */ /* 0x000e620000008800 */
[----:B------:R-:W-:Y:S01]  /*2e30*/  UMOV UR4, 0x40 ;  /* 0x0000004000047882 */ /* 0x000fe20000000000 */
[----:B------:R-:W-:Y:S01]  /*2e40*/  NOP ;  /* 0x0000000000007918 */ /* 0x000fe20000000000 */
[----:B------:R-:W-:Y:S01]  /*2e50*/  UMOV UR6, 0x400 ;  /* 0x0000040000067882 */ /* 0x000fe20000000000 */
[----:B-1----:R-:W-:Y:S02]  /*2e60*/  ULEA UR5, UR7, UR4, 0x18 ;  /* 0x0000000407057291 */ /* 0x002fe4000f8ec0ff */
[----:B------:R-:W-:-:S07]  /*2e70*/  ULEA UR6, UR7, UR6, 0x18 ;  /* 0x0000000607067291 */ /* 0x000fce000f8ec0ff */
[----:B------:R-:W1:Y:S02]  /*2e80*/  LDS.U8 R0, [UR5+0x1c] ;  /* 0x00001c05ff007984 */ /* 0x000e640008000000 */
[----:B-1----:R-:W-:-:S13]  /*2e90*/  ISETP.NE.AND P0, PT, R0, RZ, PT ;  /* 0x000000ff0000720c */ /* 0x002fda0003f05270 */
[----:B------:R-:W-:Y:S05]  /*2ea0*/  @P0 BRA `(.L_x_55) ;  /* 0x0000000000580947 */ /* 0x000fea0003800000 */
[----:B------:R-:W-:-:S13]  /*2eb0*/  ELECT P0, URZ, PT ;  /* 0x0000000000ff782f */ /* 0x000fda0003800000 */
[----:B------:R-:W-:Y:S05]  /*2ec0*/  @!P0 BRA `(.L_x_56) ;  /* 0x0000000000608947 */ /* 0x000fea0003800000 */
[----:B------:R-:W-:Y:S01]  /*2ed0*/  UMOV UR4, 0x10 ;  /* 0x0000001000047882 */ /* 0x000fe20000000000 */
[----:B------:R-:W-:Y:S01]  /*2ee0*/  HFMA2 R0, -RZ, RZ, 0, 5.9604644775390625e-08 ;  /* 0x00000001ff007431 */ /* 0x000fe200000001ff */
[----:B------:R-:W-:-:S03]  /*2ef0*/  MOV R3, 0xffff ;  /* 0x0000ffff00037802 */ /* 0x000fc60000000f00 */
[----:B------:R-:W-:Y:S04]  /*2f00*/  DEPBAR.LE SB1, 0x36 ;  /* 0x00009d800000791a */ /* 0x000fe80000000000 */
[----:B------:R-:W1:Y:S02]  /*2f10*/  UTCATOMSWS.FIND_AND_SET.ALIGN UP0, UR4, UR4 ;  /* 0x00000004000475e3 */ /* 0x000e640008000800 */
[----:B-1----:R-:W-:Y:S01]  /*2f20*/  MOV R4, UR4 ;  /* 0x0000000400047c02 */ /* 0x002fe20008000f00 */
[----:B------:R-:W-:Y:S06]  /*2f30*/  BRA.U UP0, `(.L_x_57) ;  /* 0x0000000100187547 */ /* 0x000fec000b800000 */
.L_x_58:
[----:B------:R-:W-:Y:S05]  /*2f40*/  NANOSLEEP 0x64 ;  /* 0x000000640000795d */ /* 0x000fea0003800000 */
[----:B------:R-:W-:-:S05]  /*2f50*/  UMOV UR4, 0x10 ;  /* 0x0000001000047882 */ /* 0x000fca0000000000 */
[----:B------:R-:W-:Y:S04]  /*2f60*/  DEPBAR.LE SB1, 0x36 ;  /* 0x00009d800000791a */ /* 0x000fe80000000000 */
[----:B------:R-:W1:Y:S02]  /*2f70*/  UTCATOMSWS.FIND_AND_SET.ALIGN UP0, UR4, UR4 ;  /* 0x00000004000475e3 */ /* 0x000e640008000800 */
[----:B-1----:R-:W-:Y:S01]  /*2f80*/  MOV R4, UR4 ;  /* 0x0000000400047c02 */ /* 0x002fe20008000f00 */
[----:B------:R-:W-:Y:S05]  /*2f90*/  BRA.U !UP0, `(.L_x_58) ;  /* 0xfffffffd08e87547 */ /* 0x000fea000b83ffff */
.L_x_57:
[-C--:B------:R-:W-:Y:S02]  /*2fa0*/  SHF.L.U32 R3, R3, R4.reuse, RZ ;  /* 0x0000000403037219 */ /* 0x080fe400000006ff */
[----:B------:R-:W-:Y:S01]  /*2fb0*/  SHF.L.U32 R0, R0, R4, RZ ;  /* 0x0000000400007219 */ /* 0x000fe200000006ff */
[----:B------:R-:W-:Y:S02]  /*2fc0*/  IMAD.SHL.U32 R4, R4, 0x20, RZ ;  /* 0x0000002004047824 */ /* 0x000fe400078e00ff */
[----:B------:R1:W-:Y:S04]  /*2fd0*/  ATOMS.OR RZ, [UR5+0x14], R3 ;  /* 0x00001403ffff798c */ /* 0x0003e8000b000005 */
[----:B------:R1:W-:Y:S04]  /*2fe0*/  ATOMS.OR RZ, [UR5+0x18], R0 ;  /* 0x00001800ffff798c */ /* 0x0003e8000b000005 */
[----:B------:R1:W-:Y:S01]  /*2ff0*/  STS [UR6+0x110], R4 ;  /* 0x00011004ff007988 */ /* 0x0003e20008000806 */
[----:B------:R-:W-:Y:S05]  /*3000*/  BRA `(.L_x_56) ;  /* 0x0000000000107947 */ /* 0x000fea0003800000 */
.L_x_55:
[----:B------:R-:W-:Y:S02]  /*3010*/  MOV R0, 0xffffffff ;  /* 0xffffffff00007802 */ /* 0x000fe40000000f00 */
[----:B------:R-:W-:-:S03]  /*3020*/  MOV R4, 0x3050 ;  /* 0x0000305000047802 */ /* 0x000fc60000000f00 */
[----:B------:R1:W-:Y:S04]  /*3030*/  STS [UR6+0x110], R0 ;  /* 0x00011000ff007988 */ /* 0x0003e80008000806 */
[----:B-1---5:R-:W-:Y:S05]  /*3040*/  CALL.REL.NOINC `($__internal_1_$__cuda_sm10x_tcgen05_guardrail_trap_phase_invalid_during_alloc) ;  /* 0x0000009400e07944 */ /* 0x022fea0003c00000 */
.L_x_56:
[----:B------:R-:W-:Y:S05]  /*3050*/  WARPSYNC.ALL ;  /* 0x0000000000007948 */ /* 0x000fea0003800000 */
[----:B------:R-:W2:Y:S01]  /*3060*/  S2UR UR4, SR_CgaCtaId ;  /* 0x00000000000479c3 */ /* 0x000ea20000008800 */
[----:B------:R-:W-:Y:S01]  /*3070*/  UMOV UR26, 0x400 ;  /* 0x00000400001a7882 */ /* 0x000fe20000000000 */
[----:B------:R-:W-:-:S06]  /*3080*/  NOP ;  /* 0x0000000000007918 */ /* 0x000fcc0000000000 */
[----:B------:R-:W-:Y:S06]  /*3090*/  BAR.ARV 0x6, 0xa0 ;  /* 0x0182800000007b1d */ /* 0x000fec0000002000 */
[----:B------:R-:W3:Y:S01]  /*30a0*/  LDCU UR5, c[0x0][0x38c] ;  /* 0x00007180ff0577ac */ /* 0x000ee20008000800 */
[----:B------:R-:W-:Y:S01]  /*30b0*/  LOP3.LUT R2, R2, 0xffff, RZ, 0xc0, !PT ;  /* 0x0000ffff02027812 */ /* 0x000fe200078ec0ff */
[----:B------:R-:W-:Y:S01]  /*30c0*/  IMAD.MOV.U32 R11, RZ, RZ, 0x1 ;  /* 0x00000001ff0b7424 */ /* 0x000fe200078e00ff */
[----:B------:R-:W-:Y:S01]  /*30d0*/  CS2R R8, SRZ ;  /* 0x0000000000087805 */ /* 0x000fe2000001ff00 */
[----:B------:R-:W4:Y:S01]  /*30e0*/  LDCU UR7, c[0x0][0x38c] ;  /* 0x00007180ff0777ac */ /* 0x000f220008000800 */
[----:B------:R-:W-:Y:S01]  /*30f0*/  R2UR UR27, R2 ;  /* 0x00000000021b72ca */ /* 0x000fe200000e0000 */
[----:B------:R-:W-:Y:S01]  /*3100*/  IMAD.MOV.U32 R10, RZ, RZ, RZ ;  /* 0x000000ffff0a7224 */ /* 0x000fe200078e00ff */
[----:B------:R-:W-:Y:S01]  /*3110*/  UMOV UR31, URZ ;  /* 0x000000ff001f7c82 */ /* 0x000fe20008000000 */
[----:B------:R-:W-:Y:S01]  /*3120*/  UMOV UR22, URZ ;  /* 0x000000ff00167c82 */ /* 0x000fe20008000000 */
[----:B--2---:R-:W-:Y:S01]  /*3130*/  ULEA UR26, UR4, UR26, 0x18 ;  /* 0x0000001a041a7291 */ /* 0x004fe2000f8ec0ff */
[----:B------:R-:W-:Y:S01]  /*3140*/  UMOV UR38, 0x0 ;  /* 0x0000000000267882 */ /* 0x000fe20000000000 */
[----:B------:R-:W-:-:S02]  /*3150*/  UMOV UR39, 0x8400910 ;  /* 0x0840091000277882 */ /* 0x000fc40000000000 */
[----:B------:R-:W-:Y:S02]  /*3160*/  UIADD3 UR4, UPT, UPT, UR26, 0x10800, URZ ;  /* 0x000108001a047890 */ /* 0x000fe4000fffe0ff */
[----:B------:R-:W-:Y:S02]  /*3170*/  UIADD3 UR6, UPT, UPT, UR26, 0x1c800, URZ ;  /* 0x0001c8001a067890 */ /* 0x000fe4000fffe0ff */
[----:B---3--:R-:W-:Y:S01]  /*3180*/  UIADD3 UR5, UPT, UPT, UR5, 0x1f, URZ ;  /* 0x0000001f05057890 */ /* 0x008fe2000fffe0ff */
[----:B-1----:R-:W1:Y:S01]  /*3190*/  LDS R0, [UR26+0x110] ;  /* 0x0001101aff007984 */ /* 0x002e620008000800 */
[----:B------:R-:W-:Y:S01]  /*31a0*/  UMOV UR36, 0x0 ;  /* 0x0000000000247882 */ /* 0x000fe20000000000 */
[----:B------:R-:W-:Y:S01]  /*31b0*/  UMOV UR37, 0x8400910 ;  /* 0x0840091000257882 */ /* 0x000fe20000000000 */
[----:B------:R-:W-:Y:S02]  /*31c0*/  USHF.R.S32.HI UR40, URZ, 0x1f, UR5 ;  /* 0x0000001fff287899 */ /* 0x000fe40008011405 */
[----:B----4-:R-:W-:-:S02]  /*31d0*/  UISETP.GE.AND UP4, UPT, UR7, 0x1, UPT ;  /* 0x000000010700788c */ /* 0x010fc4000bf86270 */
[----:B------:R-:W-:Y:S02]  /*31e0*/  ULEA.HI UR40, UR40, UR5, URZ, 0x5 ;  /* 0x0000000528287291 */ /* 0x000fe4000f8f28ff */
[----:B------:R-:W-:Y:S02]  /*31f0*/  USHF.R.U32.HI UR5, URZ, 0x4, UR4 ;  /* 0x00000004ff057899 */ /* 0x000fe40008011604 */
[----:B------:R-:W-:Y:S02]  /*3200*/  USHF.R.S32.HI UR40, URZ, 0x5, UR40 ;  /* 0x00000005ff287899 */ /* 0x000fe40008011428 */
[----:B------:R-:W-:Y:S02]  /*3210*/  USHF.R.U32.HI UR4, URZ, 0x4, UR6 ;  /* 0x00000004ff047899 */ /* 0x000fe40008011606 */
[----:B------:R-:W-:Y:S02]  /*3220*/  UISETP.LT.AND UP0, UPT, UR40, 0x1, UPT ;  /* 0x000000012800788c */ /* 0x000fe4000bf01270 */
[----:B------:R-:W-:-:S02]  /*3230*/  ULOP3.LUT UR5, UR5, 0x3fff, URZ, 0xc0, !UPT ;  /* 0x00003fff05057892 */ /* 0x000fc4000f8ec0ff */
[----:B------:R-:W-:Y:S02]  /*3240*/  ULOP3.LUT UR4, UR4, 0x3fff, URZ, 0xc0, !UPT ;  /* 0x00003fff04047892 */ /* 0x000fe4000f8ec0ff */
[----:B------:R-:W-:Y:S02]  /*3250*/  USEL UR41, UR40, 0x1, !UP0 ;  /* 0x0000000128297887 */ /* 0x000fe4000c000000 */
[----:B------:R-:W-:Y:S02]  /*3260*/  ULOP3.LUT UR28, UR5, 0x10000, URZ, 0xfc, !UPT ;  /* 0x00010000051c7892 */ /* 0x000fe4000f8efcff */
[----:B------:R-:W-:Y:S02]  /*3270*/  ULOP3.LUT UR29, UR4, 0x10000, URZ, 0xfc, !UPT ;  /* 0x00010000041d7892 */ /* 0x000fe4000f8efcff */
[----:B------:R-:W-:Y:S01]  /*3280*/  UIADD3 UR41, UPT, UPT, -UR41, URZ, URZ ;  /* 0x000000ff29297290 */ /* 0x000fe2000fffe1ff */
[----:B------:R-:W-:Y:S01]  /*3290*/  UMOV UR34, 0x0 ;  /* 0x0000000000227882 */ /* 0x000fe20000000000 */
[----:B------:R-:W-:Y:S01]  /*32a0*/  UMOV UR35, 0x8400910 ;  /* 0x0840091000237882 */ /* 0x000fe20000000000 */
[----:B------:R-:W-:Y:S01]  /*32b0*/  UMOV UR32, 0x0 ;  /* 0x0000000000207882 */ /* 0x000fe20000000000 */
[----:B------:R-:W-:Y:S01]  /*32c0*/  UMOV UR33, 0x8400910 ;  /* 0x0840091000217882 */ /* 0x000fe20000000000 */
[----:B-1----:R-:W-:-:S15]  /*32d0*/  R2UR UR42, R0 ;  /* 0x00000000002a72ca */ /* 0x002fde00000e0000 */
.L_x_65:
[----:B------:R-:W-:Y:S02]  /*32e0*/  LEA R0, R10, UR26, 0x3 ;  /* 0x0000001a0a007c11 */ /* 0x000fe4000f8e18ff */
[----:B------:R-:W-:Y:S02]  /*32f0*/  SHF.L.U32 R2, R9, 0x1f, RZ ;  /* 0x0000001f09027819 */ /* 0x000fe400000006ff */
[----:B------:R-:W-:Y:S01]  /*3300*/  PLOP3.LUT P0, PT, PT, PT, UP4, 0x80, 0x8 ;  /* 0x000000000008781c */ /* 0x000fe20003f0f048 */
[----:B------:R-:W-:Y:S01]  /*3310*/  VIADD R3, R0, 0x90 ;  /* 0x0000009000037836 */ /* 0x000fe20000000000 */
[----:B-1----:R-:W1:Y:S02]  /*3320*/  SYNCS.PHASECHK.TRANS64.TRYWAIT P1, [R0+URZ+0x80], R2 ;  /* 0x00008002000075a7 */ /* 0x002e6400080211ff */
[----:B-1-3--:R-:W-:Y:S09]  /*3330*/  @!P1 BRA `(.L_x_59) ;  /* 0x0000008800a49947 */ /* 0x00aff20003800000 */
.L_x_184:
[----:B------:R-:W-:Y:S01]  /*3340*/  LEA R4, R10, UR26, 0x4 ;  /* 0x0000001a0a047c11 */ /* 0x000fe2000f8e20ff */
[----:B------:R-:W-:Y:S01]  /*3350*/  @UP4 ULEA UR4, UR22, UR26, 0x3 ;  /* 0x0000001a16044291 */ /* 0x000fe2000f8e18ff */
[----:B------:R-:W-:Y:S01]  /*3360*/  PLOP3.LUT P2, PT, PT, PT, PT, 0x80, 0x8 ;  /* 0x000000000008781c */ /* 0x000fe20003f4f070 */
[----:B------:R-:W-:Y:S01]  /*3370*/  ULEA UR30, UR31, UR26, 0x3 ;  /* 0x0000001a1f1e7291 */ /* 0x000fe2000f8e18ff */
[----:B------:R-:W-:Y:S01]  /*3380*/  PRMT R3, RZ, 0x654, R3 ;  /* 0x00000654ff037816 */ /* 0x000fe20000000003 */
[----:B------:R-:W-:Y:S01]  /*3390*/  ULEA UR11, UR31, UR42, 0x8 ;  /* 0x0000002a1f0b7291 */ /* 0x000fe2000f8e40ff */
[----:B------:R-:W2:Y:S01]  /*33a0*/  LDS.128 R4, [R4+0xf0] ;  /* 0x0000f00004047984 */ /* 0x000ea20000000c00 */
[----:B-1----:R-:W-:Y:S02]  /*33b0*/  @P0 SHF.L.U32 R2, R8, 0x1f, RZ ;  /* 0x0000001f08020819 */ /* 0x002fe400000006ff */
[----:B------:R-:W-:Y:S01]  /*33c0*/  SHF.L.U32 R0, R11, 0x1f, RZ ;  /* 0x0000001f0b007819 */ /* 0x000fe200000006ff */
[----:B------:R-:W-:Y:S01]  /*33d0*/  @!PT LDS RZ, [RZ] ;  /* 0x00000000fffff984 */ /* 0x000fe20000000800 */
[----:B------:R-:W-:Y:S01]  /*33e0*/  @!PT LDS RZ, [RZ] ;  /* 0x00000000fffff984 */ /* 0x000fe20000000800 */
[----:B------:R-:W-:Y:S01]  /*33f0*/  @!PT LDS RZ, [RZ] ;  /* 0x00000000fffff984 */ /* 0x000fe20000000800 */
[----:B------:R-:W-:Y:S01]  /*3400*/  @!PT LDS RZ, [RZ] ;  /* 0x00000000fffff984 */ /* 0x000fe20000000800 */
[----:B------:R1:W-:Y:S06]  /*3410*/  MEMBAR.ALL.CTA ;  /* 0x0000000000007992 */ /* 0x0003ec0000008000 */
[----:B-1----:R-:W1:Y:S02]  /*3420*/  FENCE.VIEW.ASYNC.S ;  /* 0x00000000000073c6 */ /* 0x002e640000000000 */
[----:B-1----:R1:W-:Y:S01]  /*3430*/  SYNCS.ARRIVE.TRANS64.RED.A1T0 RZ, [R3+URZ], RZ ;  /* 0x000000ff03ff79a7 */ /* 0x0023e200081004ff */
[----:B------:R1:W3:Y:S01]  /*3440*/  @P0 SYNCS.PHASECHK.TRANS64.TRYWAIT P2, [UR4], R2 ;  /* 0x00000002ff0005a7 */ /* 0x0002e20008041104 */
[----:B--2---:R-:W-:Y:S01]  /*3450*/  LOP3.LUT P1, RZ, R6, 0x1, RZ, 0xc0, !PT ;  /* 0x0000000106ff7812 */ /* 0x004fe2000782c0ff */
[----:B------:R-:W2:Y:S02]  /*3460*/  SYNCS.PHASECHK.TRANS64.TRYWAIT P0, [UR30+0xb0], R0 ;  /* 0x0000b000ff0075a7 */ /* 0x000ea4000800111e */
[----:B-123--:R-:W-:Y:S10]  /*3470*/  @!P0 BRA `(.L_x_60) ;  /* 0x0000008800688947 */ /* 0x00eff40003800000 */
.L_x_186:
[----:B------:R-:W-:Y:S01]  /*3480*/  IADD3 R10, PT, PT, R10, 0x1, RZ ;  /* 0x000000010a0a7810 */ /* 0x000fe20007ffe0ff */
[----:B------:R-:W-:Y:S06]  /*3490*/  BRA.U !UP4, `(.L_x_61) ;  /* 0x000000010cc07547 */ /* 0x000fec000b800000 */
[----:B------:R-:W-:Y:S01]  /*34a0*/  UPLOP3.LUT UP2, UPT, UPT, UPT, UPT, 0x40, 0x4 ;  /* 0x000000000004789c */ /* 0x000fe20003f4e870 */
[----:B------:R-:W-:Y:S01]  /*34b0*/  UMOV UR24, UR41 ;  /* 0x0000002900187c82 */ /* 0x000fe20008000000 */
[----:B------:R-:W-:Y:S01]  /*34c0*/  UMOV UR23, UR40 ;  /* 0x0000002800177c82 */ /* 0x000fe20008000000 */
[----:B------:R-:W-:-:S08]  /*34d0*/  UMOV UR10, UR22 ;  /* 0x00000016000a7c82 */ /* 0x000fd00008000000 */
.L_x_64:
[----:B------:R-:W-:Y:S02]  /*34e0*/  UIADD3 UR24, UPT, UPT, UR24, 0x1, URZ ;  /* 0x0000000118187890 */ /* 0x000fe4000fffe0ff */
[----:B--2---:R-:W-:Y:S02]  /*34f0*/  ULEA UR5, UR10, UR26, 0x3 ;  /* 0x0000001a0a057291 */ /* 0x004fe4000f8e18ff */
[----:B------:R-:W-:Y:S01]  /*3500*/  UISETP.NE.AND UP3, UPT, UR24, URZ, UPT ;  /* 0x000000ff1800728c */ /* 0x000fe2000bf65270 */
[----:B---3--:R-:W-:Y:S10]  /*3510*/  @P2 BRA `(.L_x_62) ;  /* 0x00000000000c2947 */ /* 0x008ff40003800000 */
[----:B-1----:R-:W-:Y:S04]  /*3520*/  SHF.L.U32 R2, R8, 0x1f, RZ ;  /* 0x0000001f08027819 */ /* 0x002fe800000006ff */
[----:B------:R-:W1:Y:S02]  /*3530*/  SYNCS.PHASECHK.TRANS64.TRYWAIT P0, [UR5], R2 ;  /* 0x00000002ff0075a7 */ /* 0x000e640008001105 */
[----:B-1----:R-:W-:Y:S05]  /*3540*/  @!P0 BRA `(.L_x_63) ;  /* 0x00000088004c8947 */ /* 0x002fea0003800000 */
.L_x_62:
[----:B------:R-:W-:Y:S01]  /*3550*/  UISETP.NE.AND UP0, UPT, UR23, 0x1, UPT ;  /* 0x000000011700788c */ /* 0x000fe2000bf05270 */
[----:B------:R-:W-:Y:S01]  /*3560*/  PLOP3.LUT P2, PT, PT, PT, PT, 0x80, 0x8 ;  /* 0x000000000008781c */ /* 0x000fe20003f4f070 */
[----:B------:R-:W-:Y:S02]  /*3570*/  UIADD3 UR4, UPT, UPT, UR10, 0x1, URZ ;  /* 0x000000010a047890 */ /* 0x000fe4000fffe0ff */
[----:B------:R-:W-:Y:S02]  /*3580*/  UIADD3 UR25, UPT, UPT, UR5, 0x18, URZ ;  /* 0x0000001805197890 */ /* 0x000fe4000fffe0ff */
[----:B------:R-:W-:Y:S01]  /*3590*/  UISETP.NE.AND UP1, UPT, UR4, 0x3, UPT ;  /* 0x000000030400788c */ /* 0x000fe2000bf25270 */
[----:B------:R-:W-:Y:S01]  /*35a0*/  PLOP3.LUT P0, PT, PT, PT, UP0, 0x80, 0x8 ;  /* 0x000000000008781c */ /* 0x000fe20003f0f008 */
[----:B------:R-:W-:Y:S02]  /*35b0*/  UIADD3 UR23, UPT, UPT, UR23, -0x1, URZ ;  /* 0xffffffff17177890 */ /* 0x000fe4000fffe0ff */
[----:B------:R-:W-:Y:S02]  /*35c0*/  USEL UR6, URZ, 0x1, UP1 ;  /* 0x00000001ff067887 */ /* 0x000fe40008800000 */
[----:B------:R-:W-:Y:S01]  /*35d0*/  USEL UR22, UR4, URZ, UP1 ;  /* 0x000000ff04167287 */ /* 0x000fe20008800000 */
[----:B------:R-:W-:Y:S01]  /*35e0*/  UMOV UR7, 0x40004040 ;  /* 0x4000404000077882 */ /* 0x000fe20000000000 */
[----:B------:R-:W-:Y:S02]  /*35f0*/  UMOV UR5, 0x40004040 ;  /* 0x4000404000057882 */ /* 0x000fe40000000000 */
[----:B------:R-:W-:Y:S01]  /*3600*/  @UP0 ULEA UR4, UR22, UR26, 0x3 ;  /* 0x0000001a16040291 */ /* 0x000fe2000f8e18ff */
[----:B------:R-:W-:Y:S01]  /*3610*/  LOP3.LUT R8, R8, UR6, RZ, 0x3c, !PT ;  /* 0x0000000608087c12 */ /* 0x000fe2000f8e3cff */
[----:B------:R-:W-:Y:S01]  /*3620*/  ULEA UR6, UR10, UR29, 0xb ;  /* 0x0000001d0a067291 */ /* 0x000fe2000f8e58ff */
[----:B------:R-:W-:Y:S02]  /*3630*/  UMOV UR21, 0x40004040 ;  /* 0x4000404000157882 */ /* 0x000fe40000000000 */
[----:B-1----:R-:W-:Y:S01]  /*3640*/  @P0 SHF.L.U32 R0, R8, 0x1f, RZ ;  /* 0x0000001f08000819 */ /* 0x002fe200000006ff */
[----:B------:R-:W-:Y:S02]  /*3650*/  UIADD3 UR20, UPT, UPT, UR6, 0x2, URZ ;  /* 0x0000000206147890 */ /* 0x000fe4000fffe0ff */
[----:B------:R-:W-:Y:S01]  /*3660*/  UIADD3 UR16, UPT, UPT, UR6, 0x4, URZ ;  /* 0x0000000406107890 */ /* 0x000fe2000fffe0ff */
[----:B------:R2:W3:Y:S01]  /*3670*/  @P0 SYNCS.PHASECHK.TRANS64.TRYWAIT P2, [UR4], R0 ;  /* 0x00000000ff0005a7 */ /* 0x0004e20008041104 */
[----:B------:R-:W-:Y:S02]  /*3680*/  ULEA UR4, UR10, UR28, 0xa ;  /* 0x0000001c0a047291 */ /* 0x000fe4000f8e50ff */
[----:B------:R-:W-:Y:S02]  /*3690*/  UIADD3 UR12, UPT, UPT, UR6, 0x6, URZ ;  /* 0x00000006060c7890 */ /* 0x000fe4000fffe0ff */
[----:B------:R-:W-:Y:S02]  /*36a0*/  UIADD3 UR18, UPT, UPT, UR4, 0x2, URZ ;  /* 0x0000000204127890 */ /* 0x000fe4000fffe0ff */
[----:B------:R-:W-:Y:S02]  /*36b0*/  UIADD3 UR14, UPT, UPT, UR4, 0x4, URZ ;  /* 0x00000004040e7890 */ /* 0x000fe4000fffe0ff */
[----:B------:R-:W-:Y:S01]  /*36c0*/  UIADD3 UR8, UPT, UPT, UR4, 0x6, URZ ;  /* 0x0000000604087890 */ /* 0x000fe2000fffe0ff */
[----:B------:R2:W-:Y:S01]  /*36d0*/  UTCHMMA gdesc[UR4], gdesc[UR6], tmem[UR11], tmem[UR38], idesc[UR39], UP2 ;  /* 0x00ff2606040075ea */ /* 0x0005e2000900000b */
[----:B------:R-:W-:Y:S01]  /*36e0*/  UPLOP3.LUT UP2, UPT, UPT, UPT, UPT, 0x80, 0x8 ;  /* 0x000000000008789c */ /* 0x000fe20003f4f070 */
[----:B------:R-:W-:Y:S01]  /*36f0*/  UMOV UR19, 0x40004040 ;  /* 0x4000404000137882 */ /* 0x000fe20000000000 */
[----:B------:R-:W-:Y:S01]  /*3700*/  UMOV UR17, 0x40004040 ;  /* 0x4000404000117882 */ /* 0x000fe20000000000 */
[----:B------:R2:W-:Y:S01]  /*3710*/  UTCHMMA gdesc[UR18], gdesc[UR20], tmem[UR11], tmem[UR36], idesc[UR37], UPT ;  /* 0x00ff2414120075ea */ /* 0x0005e2000b80000b */
[----:B------:R-:W-:Y:S01]  /*3720*/  UMOV UR15, 0x40004040 ;  /* 0x40004040000f7882 */ /* 0x000fe20000000000 */
[----:B------:R-:W-:Y:S01]  /*3730*/  UMOV UR13, 0x40004040 ;  /* 0x40004040000d7882 */ /* 0x000fe20000000000 */
[----:B------:R-:W-:Y:S01]  /*3740*/  UMOV UR9, 0x40004040 ;  /* 0x4000404000097882 */ /* 0x000fe20000000000 */
[----:B------:R2:W-:Y:S01]  /*3750*/  UTCHMMA gdesc[UR14], gdesc[UR16], tmem[UR11], tmem[UR34], idesc[UR35], UPT ;  /* 0x00ff22100e0075ea */ /* 0x0005e2000b80000b */
[----:B------:R2:W-:Y:S01]  /*3760*/  UTCHMMA gdesc[UR8], gdesc[UR12], tmem[UR11], tmem[UR32], idesc[UR33], UPT ;  /* 0x00ff200c080075ea */ /* 0x0005e2000b80000b */
[----:B------:R2:W-:Y:S01]  /*3770*/  UTCBAR.MULTICAST [UR25], URZ, UR27 ;  /* 0x000000ff190073e9 */ /* 0x0005e2000800081b */
[----:B------:R-:W-:Y:S01]  /*3780*/  UMOV UR10, UR22 ;  /* 0x00000016000a7c82 */ /* 0x000fe20008000000 */
[----:B------:R-:W-:Y:S05]  /*3790*/  BRA.U UP3, `(.L_x_64) ;  /* 0xfffffffd03507547 */ /* 0x000fea000b83ffff */
.L_x_61:
[----:B--2---:R-:W-:Y:S01]  /*37a0*/  UIADD3 UR4, UPT, UPT, UR31, 0x1, URZ ;  /* 0x000000011f047890 */ /* 0x004fe2000fffe0ff */
[C---:B------:R-:W-:Y:S01]  /*37b0*/  ISETP.NE.AND P0, PT, R10.reuse, 0x2, PT ;  /* 0x000000020a00780c */ /* 0x040fe20003f05270 */
[----:B------:R-:W-:Y:S02]  /*37c0*/  UIADD3 UR5, UPT, UPT, UR30, 0xa0, URZ ;  /* 0x000000a01e057890 */ /* 0x000fe4000fffe0ff */
[----:B------:R-:W-:Y:S01]  /*37d0*/  UISETP.NE.AND UP0, UPT, UR4, 0x2, UPT ;  /* 0x000000020400788c */ /* 0x000fe2000bf05270 */
[----:B-1----:R-:W-:Y:S02]  /*37e0*/  SEL R0, RZ, 0x1, P0 ;  /* 0x00000001ff007807 */ /* 0x002fe40000000000 */
[----:B------:R-:W-:Y:S01]  /*37f0*/  SEL R10, R10, RZ, P0 ;  /* 0x000000ff0a0a7207 */ /* 0x000fe20000000000 */
[----:B------:R-:W-:Y:S01]  /*3800*/  USEL UR6, URZ, 0x1, UP0 ;  /* 0x00000001ff067887 */ /* 0x000fe20008000000 */
[----:B------:R-:W-:Y:S01]  /*3810*/  LOP3.LUT R9, R9, R0, RZ, 0x3c, !PT ;  /* 0x0000000009097212 */ /* 0x000fe200078e3cff */
[----:B------:R-:W-:Y:S01]  /*3820*/  USEL UR31, UR4, URZ, UP0 ;  /* 0x000000ff041f7287 */ /* 0x000fe20008000000 */
[----:B------:R1:W-:Y:S03]  /*3830*/  UTCBAR [UR5], URZ ;  /* 0x000000ff050073e9 */ /* 0x0003e600080000ff */
[----:B------:R-:W-:Y:S01]  /*3840*/  LOP3.LUT R11, R11, UR6, RZ, 0x3c, !PT ;  /* 0x000000060b0b7c12 */ /* 0x000fe2000f8e3cff */
[----:B------:R-:W-:Y:S07]  /*3850*/  @P1 BRA `(.L_x_65) ;  /* 0xfffffff800a01947 */ /* 0x000fee000383ffff */
[----:B------:R-:W2:Y:S01]  /*3860*/  S2UR UR7, SR_CgaCtaId ;  /* 0x00000000000779c3 */ /* 0x000ea20000008800 */
[----:B------:R-:W-:Y:S01]  /*3870*/  ELECT P0, URZ, PT ;  /* 0x0000000000ff782f */ /* 0x000fe20003800000 */
[----:B------:R-:W-:Y:S01]  /*3880*/  IMAD.MOV.U32 R0, RZ, RZ, 0x1 ;  /* 0x00000001ff007424 */ /* 0x000fe200078e00ff */
[----:B------:R-:W-:Y:S01]  /*3890*/  UIADD3 UR26, UPT, UPT, UR26, 0xb0, URZ ;  /* 0x000000b01a1a7890 */ /* 0x000fe2000fffe0ff */
[----:B------:R-:W-:Y:S01]  /*38a0*/  SHF.L.U32 R2, R11, 0x1f, RZ ;  /* 0x0000001f0b027819 */ /* 0x000fe200000006ff */
[----:B------:R-:W-:-:S03]  /*38b0*/  UMOV UR4, 0x40 ;  /* 0x0000004000047882 */ /* 0x000fc60000000000 */
[----:B------:R-:W-:Y:S01]  /*38c0*/  UVIRTCOUNT.DEALLOC.SMPOOL 0x80 ;  /* 0x000000800000784c */ /* 0x000fe20000000000 */
[----:B--2---:R-:W-:Y:S02]  /*38d0*/  ULEA UR7, UR7, UR4, 0x18 ;  /* 0x0000000407077291 */ /* 0x004fe4000f8ec0ff */
[----:B------:R-:W-:-:S07]  /*38e0*/  ULEA UR4, UR31, UR26, 0x3 ;  /* 0x0000001a1f047291 */ /* 0x000fce000f8e18ff */
[----:B------:R2:W-:Y:S02]  /*38f0*/  @P0 STS.U8 [UR7+0x1c], R0 ;  /* 0x00001c00ff000988 */ /* 0x0005e40008000007 */
[----:B------:R-:W4:Y:S02]  /*3900*/  SYNCS.PHASECHK.TRANS64.TRYWAIT P0, [UR4], R2 ;  /* 0x00000002ff0075a7 */ /* 0x000f240008001104 */
[----:B--2-4-:R-:W-:Y:S05]  /*3910*/  @!P0 BRA `(.L_x_66) ;  /* 0x0000008400708947 */ /* 0x014fea0003800000 */
.L_x_189:
[----:B------:R-:W-:-:S04]  /*3920*/  UIADD3 UR4, UPT, UPT, UR31, 0x1, URZ ;  /* 0x000000011f047890 */ /* 0x000fc8000fffe0ff */
[----:B------:R-:W-:-:S04]  /*3930*/  UISETP.NE.AND UP0, UPT, UR4, 0x2, UPT ;  /* 0x000000020400788c */ /* 0x000fc8000bf05270 */
[----:B-1----:R-:W-:Y:S02]  /*3940*/  USEL UR5, URZ, 0x1, UP0 ;  /* 0x00000001ff057887 */ /* 0x002fe40008000000 */
[----:B------:R-:W-:-:S04]  /*3950*/  USEL UR4, UR4, URZ, UP0 ;  /* 0x000000ff04047287 */ /* 0x000fc80008000000 */
[----:B------:R-:W-:Y:S01]  /*3960*/  ULEA UR4, UR4, UR26, 0x3 ;  /* 0x0000001a04047291 */ /* 0x000fe2000f8e18ff */
[----:B--2---:R-:W-:-:S04]  /*3970*/  LOP3.LUT R2, R11, UR5, RZ, 0x3c, !PT ;  /* 0x000000050b027c12 */ /* 0x004fc8000f8e3cff */
[----:B------:R-:W-:-:S04]  /*3980*/  SHF.L.U32 R2, R2, 0x1f, RZ ;  /* 0x0000001f02027819 */ /* 0x000fc800000006ff */
[----:B------:R-:W1:Y:S02]  /*3990*/  SYNCS.PHASECHK.TRANS64.TRYWAIT P0, [UR4], R2 ;  /* 0x00000002ff0075a7 */ /* 0x000e640008001104 */
[----:B-1----:R-:W-:Y:S05]  /*39a0*/  @!P0 BRA `(.L_x_67) ;  /* 0x0000008400648947 */ /* 0x002fea0003800000 */
.L_x_191:
[----:B------:R-:W-:Y:S01]  /*39b0*/  NOP ;  /* 0x0000000000007918 */ /* 0x000fe20000000000 */
[----:B-1----:R-:W1:Y:S01]  /*39c0*/  LDS R0, [UR7+0x14] ;  /* 0x00001407ff007984 */ /* 0x002e620008000800 */
[----:B------:R-:W-:Y:S01]  /*39d0*/  ULOP3.LUT UR4, UR42, 0xffff, URZ, 0xc0, !UPT ;  /* 0x0000ffff2a047892 */ /* 0x000fe2000f8ec0ff */
[----:B------:R-:W-:Y:S01]  /*39e0*/  UMOV UR5, 0xffff ;  /* 0x0000ffff00057882 */ /* 0x000fe20000000000 */
[----:B------:R-:W-:Y:S02]  /*39f0*/  UMOV UR6, 0x1 ;  /* 0x0000000100067882 */ /* 0x000fe40000000000 */
[----:B------:R-:W-:-:S04]  /*3a00*/  USHF.R.U32.HI UR4, URZ, 0x5, UR4 ;  /* 0x00000005ff047899 */ /* 0x000fc80008011604 */
[----:B------:R-:W-:Y:S02]  /*3a10*/  USHF.L.U32 UR5, UR5, UR4, URZ ;  /* 0x0000000405057299 */ /* 0x000fe400080006ff */
[----:B------:R-:W-:-:S04]  /*3a20*/  USHF.L.U32 UR4, UR6, UR4, URZ ;  /* 0x0000000406047299 */ /* 0x000fc800080006ff */
[----:B-1----:R-:W-:-:S04]  /*3a30*/  LOP3.LUT R0, R0, UR5, RZ, 0xc0, !PT ;  /* 0x0000000500007c12 */ /* 0x002fc8000f8ec0ff */
[----:B------:R-:W-:-:S13]  /*3a40*/  ISETP.NE.AND P0, PT, R0, UR5, PT ;  /* 0x0000000500007c0c */ /* 0x000fda000bf05270 */
[----:B------:R-:W-:Y:S05]  /*3a50*/  @P0 BRA `(.L_x_68) ;  /* 0x0000000000580947 */ /* 0x000fea0003800000 */
[----:B------:R-:W1:Y:S02]  /*3a60*/  LDS R0, [UR7+0x18] ;  /* 0x00001807ff007984 */ /* 0x000e640008000800 */
[----:B-1----:R-:W-:-:S04]  /*3a70*/  LOP3.LUT R0, R0, UR4, RZ, 0xc0, !PT ;  /* 0x0000000400007c12 */ /* 0x002fc8000f8ec0ff */
[----:B------:R-:W-:-:S13]  /*3a80*/  ISETP.NE.AND P0, PT, R0, UR4, PT ;  /* 0x0000000400007c0c */ /* 0x000fda000bf05270 */
[----:B------:R-:W-:Y:S05]  /*3a90*/  @P0 BRA `(.L_x_69) ;  /* 0x00000000003c0947 */ /* 0x000fea0003800000 */
[----:B------:R-:W1:Y:S01]  /*3aa0*/  S2R R2, SR_LANEID ;  /* 0x0000000000027919 */ /* 0x000e620000000000 */
[----:B------:R-:W-:-:S06]  /*3ab0*/  ULOP3.LUT UR5, URZ, UR5, URZ, 0x33, !UPT ;  /* 0x00000005ff057292 */ /* 0x000fcc000f8e33ff */
[----:B------:R-:W-:-:S04]  /*3ac0*/  IMAD.U32 R0, RZ, RZ, UR5 ;  /* 0x00000005ff007e24 */ /* 0x000fc8000f8e00ff */
[----:B------:R2:W4:Y:S02]  /*3ad0*/  REDUX UR8, R0 ;  /* 0x00000000000873c4 */ /* 0x0005240000000000 */
[----:B------:R1:W-:Y:S01]  /*3ae0*/  UTCATOMSWS.AND URZ, UR5 ;  /* 0x0000000500ff79e3 */ /* 0x0003e20008000000 */
[----:B--2---:R-:W-:Y:S01]  /*3af0*/  LOP3.LUT R0, RZ, UR4, RZ, 0x33, !PT ;  /* 0x00000004ff007c12 */ /* 0x004fe2000f8e33ff */
[----:B------:R-:W-:Y:S02]  /*3b00*/  VOTEU.ANY UR4, UPT, PT ;  /* 0x0000000000047886 */ /* 0x000fe400038e0100 */
[----:B------:R-:W-:Y:S02]  /*3b10*/  UFLO.U32 UR4, UR4 ;  /* 0x00000004000472bd */ /* 0x000fe400080e0000 */
[----:B------:R-:W2:Y:S04]  /*3b20*/  REDUX UR6, R0 ;  /* 0x00000000000673c4 */ /* 0x000ea80000000000 */
[----:B-1----:R-:W-:-:S02]  /*3b30*/  ISETP.EQ.U32.AND P0, PT, R2, UR4, PT ;  /* 0x0000000402007c0c */ /* 0x002fc4000bf02070 */
[----:B----4-:R-:W-:-:S11]  /*3b40*/  MOV R2, UR8 ;  /* 0x0000000800027c02 */ /* 0x010fd60008000f00 */
[----:B------:R1:W-:Y:S01]  /*3b50*/  @P0 ATOMS.AND RZ, [UR7+0x14], R2 ;  /* 0x00001402ffff098c */ /* 0x0003e2000a800007 */
[----:B--2---:R-:W-:-:S05]  /*3b60*/  IMAD.U32 R0, RZ, RZ, UR6 ;  /* 0x00000006ff007e24 */ /* 0x004fca000f8e00ff */
[----:B------:R1:W-:Y:S01]  /*3b70*/  @P0 ATOMS.AND RZ, [UR7+0x18], R0 ;  /* 0x00001800ffff098c */ /* 0x0003e2000a800007 */
[----:B------:R-:W-:Y:S05]  /*3b80*/  BRA `(.L_x_70) ;  /* 0x0000000000147947 */ /* 0x000fea0003800000 */
.L_x_69:
[----:B------:R-:W-:Y:S02]  /*3b90*/  MOV R2, 0x3bb0 ;  /* 0x00003bb000027802 */ /* 0x000fe40000000f00 */
[----:B---3-5:R-:W-:Y:S05]  /*3ba0*/  CALL.REL.NOINC `($__internal_0_$__cuda_sm10x_tcgen05_guardrail_trap_col_being_dealloced_not_returned_by_alloc) ;  /* 0x0000008800fc7944 */ /* 0x028fea0003c00000 */
[----:B------:R-:W-:Y:S05]  /*3bb0*/  BRA `(.L_x_70) ;  /* 0x0000000000087947 */ /* 0x000fea0003800000 */
.L_x_68:
[----:B------:R-:W-:Y:S02]  /*3bc0*/  MOV R2, 0x3be0 ;  /* 0x00003be000027802 */ /* 0x000fe40000000f00 */
[----:B---3-5:R-:W-:Y:S05]  /*3bd0*/  CALL.REL.NOINC `($__internal_2_$__cuda_sm10x_tcgen05_guardrail_trap_unallocated_columns_being_dealloced) ;  /* 0x0000008c00087944 */ /* 0x028fea0003c00000 */
.L_x_70:
[----:B------:R-:W-:Y:S01]  /*3be0*/  NOP ;  /* 0x0000000000007918 */ /* 0x000fe20000000000 */
[----:B------:R-:W-:Y:S05]  /*3bf0*/  EXIT ;  /* 0x000000000000794d */ /* 0x000fea0003800000 */
.L_x_54:
[----:B------:R-:W-:-:S09]  /*3c00*/  UISETP.NE.OR UP0, UPT, UR17, 0x3, !UP3 ;  /* 0x000000031100788c */ /* 0x000fd2000df05670 */
[----:B------:R-:W-:Y:S05]  /*3c10*/  BRA.U UP0, `(.L_x_71) ;  /* 0x0000001500c87547 */ /* 0x000fea000b800000 */
[----:B------:R-:W1:Y:S01]  /*3c20*/  S2UR UR10, SR_CgaCtaId ;  /* 0x00000000000a79c3 */ /* 0x000e620000008800 */
[----:B------:R-:W2:Y:S01]  /*3c30*/  LDCU UR46, c[0x0][0x370] ;  /* 0x00006e00ff2e77ac */ /* 0x000ea20008000800 */
[----:B------:R-:W-:Y:S01]  /*3c40*/  HFMA2 R14, -RZ, RZ, 0, 0 ;  /* 0x00000000ff0e7431 */ /* 0x000fe200000001ff */
[----:B------:R-:W-:Y:S01]  /*3c50*/  MOV R13, RZ ;  /* 0x000000ff000d7202 */ /* 0x000fe20000000f00 */
[----:B------:R-:W-:Y:S01]  /*3c60*/  HFMA2 R7, -RZ, RZ, 0, 2 ;  /* 0x00004000ff077431 */ /* 0x000fe200000001ff */
[----:B------:R-:W2:Y:S03]  /*3c70*/  LDCU.128 UR48, c[0x0][0xb10] ;  /* 0x00016200ff3077ac */ /* 0x000ea60008000c00 */
[----:B------:R-:W3:Y:S01]  /*3c80*/  LDC.64 R16, c[0x0][0x348] ;  /* 0x0000d200ff107b82 */ /* 0x000ee20000000a00 */
[----:B------:R-:W4:Y:S01]  /*3c90*/  LDCU UR39, c[0x0][0x374] ;  /* 0x00006e80ff2777ac */ /* 0x000f220008000800 */
[----:B------:R-:W1:Y:S06]  /*3ca0*/  LDCU UR15, c[0x0][0xb0c] ;  /* 0x00016180ff0f77ac */ /* 0x000e6c0008000800 */
[----:B------:R-:W3:Y:S01]  /*3cb0*/  LDC.64 R2, c[0x0][0x888] ;  /* 0x00022200ff027b82 */ /* 0x000ee20000000a00 */
[----:B------:R-:W3:Y:S01]  /*3cc0*/  LDCU UR54, c[0x0][0xb20] ;  /* 0x00016400ff3677ac */ /* 0x000ee20008000800 */
[----:B------:R-:W3:Y:S06]  /*3cd0*/  LDCU UR4, c[0x0][0xb30] ;  /* 0x00016600ff0477ac */ /* 0x000eec0008000800 */
[----:B------:R-:W3:Y:S01]  /*3ce0*/  LDC.64 R4, c[0x0][0x890] ;  /* 0x00022400ff047b82 */ /* 0x000ee20000000a00 */
[----:B------:R-:W-:Y:S01]  /*3cf0*/  UMOV UR21, 0x400 ;  /* 0x0000040000157882 */ /* 0x000fe20000000000 */
[----:B--2---:R-:W-:-:S02]  /*3d00*/  UIMAD.WIDE.U32 UR6, UR46, UR48, URZ ;  /* 0x000000302e0672a5 */ /* 0x004fc4000f8e00ff */
[----:B----4-:R-:W-:Y:S02]  /*3d10*/  UIMAD.WIDE.U32 UR8, UR39, UR51, URZ ;  /* 0x00000033270872a5 */ /* 0x010fe4000f8e00ff */
[----:B-1----:R-:W-:Y:S02]  /*3d20*/  ULEA UR21, UR10, UR21, 0x18 ;  /* 0x000000150a157291 */ /* 0x002fe4000f8ec0ff */
[----:B------:R-:W-:Y:S02]  /*3d30*/  UPLOP3.LUT UP1, UPT, UPT, UPT, UPT, 0x40, 0x4 ;  /* 0x000000000004789c */ /* 0x000fe40003f2e870 */
[----:B------:R-:W-:Y:S02]  /*3d40*/  UIADD3 UR41, UPT, UPT, UR21, 0x30, URZ ;  /* 0x0000003015297890 */ /* 0x000fe4000fffe0ff */
[----:B------:R-:W-:Y:S02]  /*3d50*/  UIADD3 UR33, UPT, UPT, UR21, 0x38, URZ ;  /* 0x0000003815217890 */ /* 0x000fe4000fffe0ff */
[----:B------:R-:W-:-:S02]  /*3d60*/  UIADD3 UR25, UPT, UPT, UR21, 0x40, URZ ;  /* 0x0000004015197890 */ /* 0x000fc4000fffe0ff */
[----:B------:R-:W-:Y:S01]  /*3d70*/  UIADD3 UR17, UPT, UPT, UR21, 0x48, URZ ;  /* 0x0000004815117890 */ /* 0x000fe2000fffe0ff */
[----:B------:R-:W-:Y:S01]  /*3d80*/  UMOV UR6, UR7 ;  /* 0x0000000700067c82 */ /* 0x000fe20008000000 */
[----:B------:R-:W-:Y:S01]  /*3d90*/  UMOV UR47, UR9 ;  /* 0x00000009002f7c82 */ /* 0x000fe20008000000 */
[----:B------:R-:W-:Y:S02]  /*3da0*/  UISETP.GE.AND UP0, UPT, UR45, 0x1, UPT ;  /* 0x000000012d00788c */ /* 0x000fe4000bf06270 */
[----:B------:R-:W-:Y:S01]  /*3db0*/  UISETP.NE.AND UP4, UPT, UR45, 0x1, UPT ;  /* 0x000000012d00788c */ /* 0x000fe2000bf85270 */
[----:B------:R-:W1:Y:S01]  /*3dc0*/  LDCU.64 UR22, c[0x0][0xb28] ;  /* 0x00016500ff1677ac */ /* 0x000e620008000a00 */
[----:B------:R-:W-:Y:S02]  /*3dd0*/  UISETP.NE.AND UP6, UPT, UR15, 0x1, UPT ;  /* 0x000000010f00788c */ /* 0x000fe4000bfc5270 */
[----:B------:R-:W-:Y:S02]  /*3de0*/  UISETP.NE.AND UP5, UPT, UR50, 0x1, UPT ;  /* 0x000000013200788c */ /* 0x000fe4000bfa5270 */
[----:B------:R-:W-:-:S02]  /*3df0*/  USHF.R.U32.HI UR52, URZ, UR49, UR6 ;  /* 0x00000031ff347299 */ /* 0x000fc40008011606 */
[----:B------:R-:W-:Y:S02]  /*3e00*/  UPRMT UR37, UR10, 0x654, UR41 ;  /* 0x000006540a257896 */ /* 0x000fe40008000029 */
[----:B------:R-:W-:Y:S02]  /*3e10*/  UPRMT UR31, UR10, 0x654, UR33 ;  /* 0x000006540a1f7896 */ /* 0x000fe40008000021 */
[----:B------:R-:W-:Y:S02]  /*3e20*/  UPRMT UR30, UR10, 0x654, UR25 ;  /* 0x000006540a1e7896 */ /* 0x000fe40008000019 */
[----:B------:R-:W-:Y:S02]  /*3e30*/  UPRMT UR29, UR10, 0x654, UR17 ;  /* 0x000006540a1d7896 */ /* 0x000fe40008000011 */
[----:B---3--:R-:W-:Y:S02]  /*3e40*/  USHF.R.U32.HI UR47, URZ, UR54, UR47 ;  /* 0x00000036ff2f7299 */ /* 0x008fe4000801162f */
[----:B------:R-:W-:-:S11]  /*3e50*/  UISETP.NE.AND UP3, UPT, UR4, 0x1, UPT ;  /* 0x000000010400788c */ /* 0x000fd6000bf65270 */
.L_x_86:
[C---:B------:R-:W-:Y:S02]  /*3e60*/  LEA R12, R14.reuse, UR21, 0x3 ;  /* 0x000000150e0c7c11 */ /* 0x040fe4000f8e18ff */
[----:B------:R-:W-:Y:S02]  /*3e70*/  SHF.L.U32 R0, R13, 0x1f, RZ ;  /* 0x0000001f0d007819 */ /* 0x000fe400000006ff */
[----:B------:R-:W-:Y:S02]  /*3e80*/  LEA R8, R14, UR21, 0x4 ;  /* 0x000000150e087c11 */ /* 0x000fe4000f8e20ff */
[----:B--2---:R-:W2:Y:S02]  /*3e90*/  SYNCS.PHASECHK.TRANS64.TRYWAIT P0, [R12+URZ+0x80], R0 ;  /* 0x000080000c0075a7 */ /* 0x004ea400080011ff */
[----:B--2---:R-:W-:Y:S05]  /*3ea0*/  @!P0 BRA `(.L_x_72) ;  /* 0x00000080003c8947 */ /* 0x004fea0003800000 */
.L_x_192:
[----:B------:R-:W3:Y:S01]  /*3eb0*/  LDS.128 R8, [R8+0xf0] ;  /* 0x0000f00008087984 */ /* 0x000ee20000000c00 */
[----:B------:R-:W-:Y:S01]  /*3ec0*/  UISETP.GE.AND UP0, UPT, UR45, 0x1, UPT ;  /* 0x000000012d00788c */ /* 0x000fe2000bf06270 */
[----:B------:R-:W-:Y:S01]  /*3ed0*/  @!PT LDS RZ, [RZ] ;  /* 0x00000000fffff984 */ /* 0x000fe20000000800 */
[----:B------:R-:W-:Y:S01]  /*3ee0*/  @!PT LDS RZ, [RZ] ;  /* 0x00000000fffff984 */ /* 0x000fe20000000800 */
[----:B------:R-:W-:Y:S01]  /*3ef0*/  @!PT LDS RZ, [RZ] ;  /* 0x00000000fffff984 */ /* 0x000fe20000000800 */
[----:B------:R-:W-:Y:S01]  /*3f00*/  @!PT LDS RZ, [RZ] ;  /* 0x00000000fffff984 */ /* 0x000fe20000000800 */
[----:B------:R4:W-:Y:S06]  /*3f10*/  MEMBAR.ALL.CTA ;  /* 0x0000000000007992 */ /* 0x0009ec0000008000 */
[----:B----4-:R-:W4:Y:S01]  /*3f20*/  FENCE.VIEW.ASYNC.S ;  /* 0x00000000000073c6 */ /* 0x010f220000000000 */
[----:B---3--:R-:W-:Y:S11]  /*3f30*/  LOP3.LUT P0, RZ, R10, 0x1, RZ, 0xc0, !PT ;  /* 0x000000010aff7812 */ /* 0x008ff6000780c0ff */
[----:B------:R-:W-:Y:S02]  /*3f40*/  @!UPT UIADD3 URZ, UPT, UPT, URZ, URZ, URZ ;  /* 0x000000fffffff290 */ /* 0x000fe4000fffe0ff */
[----:B----4-:R-:W-:Y:S01]  /*3f50*/  VOTEU.ANY UP2, P0 ;  /* 0x0000000000ff7886 */ /* 0x010fe20000040100 */
[----:B------:R-:W-:Y:S11]  /*3f60*/  PLOP3.LUT P0, PT, PT, PT, UP2, 0x80, 0x8 ;  /* 0x000000000008781c */ /* 0x000ff60003f0f028 */
[----:B------:R-:W-:Y:S02]  /*3f70*/  @!UPT UIADD3 URZ, UPT, UPT, URZ, URZ, URZ ;  /* 0x000000fffffff290 */ /* 0x000fe4000fffe0ff */
[----:B--2---:R-:W-:Y:S02]  /*3f80*/  @P0 SHF.R.U32.HI R0, RZ, 0x10, R9 ;  /* 0x00000010ff000819 */ /* 0x004fe40000011609 */
[----:B------:R-:W-:Y:S02]  /*3f90*/  @P0 MOV R6, R8 ;  /* 0x0000000800060202 */ /* 0x000fe40000000f00 */
[----:B------:R-:W-:Y:S01]  /*3fa0*/  @P0 R2UR UR4, R0 ;  /* 0x00000000000402ca */ /* 0x000fe200000e0000 */
[----:B------:R-:W-:Y:S01]  /*3fb0*/  VIADD R0, R12, 0x90 ;  /* 0x000000900c007836 */ /* 0x000fe20000000000 */
[----:B------:R-:W-:Y:S02]  /*3fc0*/  @P0 LOP3.LUT R8, R9, 0xffff, RZ, 0xc0, !PT ;  /* 0x0000ffff09080812 */ /* 0x000fe400078ec0ff */
[----:B------:R-:W-:Y:S02]  /*3fd0*/  @P0 R2UR UR6, R6 ;  /* 0x00000000060602ca */ /* 0x000fe400000e0000 */
[----:B------:R-:W-:Y:S02]  /*3fe0*/  PRMT R0, RZ, 0x654, R0 ;  /* 0x00000654ff007816 */ /* 0x000fe40000000000 */
[----:B------:R-:W-:Y:S02]  /*3ff0*/  @P0 R2UR UR5, R8 ;  /* 0x00000000080502ca */ /* 0x000fe400000e0000 */
[----:B------:R2:W-:Y:S03]  /*4000*/  SYNCS.ARRIVE.TRANS64.RED.A1T0 RZ, [R0+URZ], RZ ;  /* 0x000000ff00ff79a7 */ /* 0x0005e600081004ff */
[----:B------:R-:W-:Y:S04]  /*4010*/  @UP2 UMOV UR38, UR4 ;  /* 0x0000000400262c82 */ /* 0x000fe80008000000 */
[----:B------:R-:W-:Y:S04]  /*4020*/  @UP2 UMOV UR14, UR6 ;  /* 0x00000006000e2c82 */ /* 0x000fe80008000000 */
[----:B------:R-:W-:Y:S01]  /*4030*/  @UP2 UMOV UR13, UR5 ;  /* 0x00000005000d2c82 */ /* 0x000fe20008000000 */
[----:B------:R-:W-:Y:S05]  /*4040*/  BRA.U !UP0, `(.L_x_73) ;  /* 0x0000000108a47547 */ /* 0x000fea000b800000 */
[----:B------:R-:W-:Y:S02]  /*4050*/  UIMAD.WIDE.U32 UR18, UR13, UR51, URZ ;  /* 0x000000330d1272a5 */ /* 0x000fe4000f8e00ff */
[----:B------:R-:W-:Y:S02]  /*4060*/  UIMAD.WIDE.U32 UR26, UR14, UR48, URZ ;  /* 0x000000300e1a72a5 */ /* 0x000fe4000f8e00ff */
[----:B------:R-:W-:Y:S02]  /*4070*/  USEL UR4, UR39, UR47, !UP5 ;  /* 0x0000002f27047287 */ /* 0x000fe4000e800000 */
[----:B------:R-:W-:Y:S02]  /*4080*/  USEL UR7, UR46, UR52, !UP6 ;  /* 0x000000342e077287 */ /* 0x000fe4000f000000 */
[----:B-1----:R-:W-:Y:S02]  /*4090*/  UIMAD.WIDE.U32 UR8, UR4, UR22, URZ ;  /* 0x00000016040872a5 */ /* 0x002fe4000f8e00ff */
[----:B------:R-:W-:Y:S01]  /*40a0*/  UIMAD.WIDE.U32 UR10, UR7, UR22, URZ ;  /* 0x00000016070a72a5 */ /* 0x000fe2000f8e00ff */
[----:B------:R-:W-:Y:S02]  /*40b0*/  UMOV UR5, UR19 ;  /* 0x0000001300057c82 */ /* 0x000fe40008000000 */
[----:B------:R-:W-:Y:S03]  /*40c0*/  USHF.R.U32.HI UR6, URZ, UR54, UR5 ;  /* 0x00000036ff067299 */ /* 0x000fe60008011605 */
[----:B------:R-:W-:Y:S01]  /*40d0*/  UMOV UR5, UR27 ;  /* 0x0000001b00057c82 */ /* 0x000fe20008000000 */
[----:B------:R-:W-:Y:S02]  /*40e0*/  USEL UR6, UR13, UR6, !UP5 ;  /* 0x000000060d067287 */ /* 0x000fe4000e800000 */
[----:B------:R-:W-:Y:S03]  /*40f0*/  USHF.R.U32.HI UR12, URZ, UR49, UR5 ;  /* 0x00000031ff0c7299 */ /* 0x000fe60008011605 */
[----:B------:R-:W-:Y:S02]  /*4100*/  UMOV UR5, UR9 ;  /* 0x0000000900057c82 */ /* 0x000fe40008000000 */
[----:B------:R-:W-:Y:S03]  /*4110*/  @UP4 USHF.R.U32.HI UR4, URZ, UR23, UR5 ;  /* 0x00000017ff044299 */ /* 0x000fe60008011605 */
[----:B------:R-:W-:Y:S01]  /*4120*/  UMOV UR5, UR11 ;  /* 0x0000000b00057c82 */ /* 0x000fe20008000000 */
[----:B------:R-:W-:Y:S02]  /*4130*/  UIMAD UR4, UR45, UR4, URZ ;  /* 0x000000042d0472a4 */ /* 0x000fe4000f8e02ff */
[----:B------:R-:W-:Y:S02]  /*4140*/  @UP4 USHF.R.U32.HI UR7, URZ, UR23, UR5 ;  /* 0x00000017ff074299 */ /* 0x000fe40008011605 */
[----:B------:R-:W-:Y:S02]  /*4150*/  UIMAD.WIDE.U32 UR10, UR6, UR22, URZ ;  /* 0x00000016060a72a5 */ /* 0x000fe4000f8e00ff */
[----:B------:R-:W-:Y:S02]  /*4160*/  USEL UR5, UR14, UR12, !UP6 ;  /* 0x0000000c0e057287 */ /* 0x000fe4000f000000 */
[----:B------:R-:W-:Y:S02]  /*4170*/  UIMAD UR8, UR45, UR7, URZ ;  /* 0x000000072d0872a4 */ /* 0x000fe4000f8e02ff */
[----:B------:R-:W-:Y:S03]  /*4180*/  UISETP.GE.AND UP0, UPT, UR6, UR4, UPT ;  /* 0x000000040600728c */ /* 0x000fe6000bf06270 */
[----:B------:R-:W-:Y:S01]  /*4190*/  UMOV UR4, UR11 ;  /* 0x0000000b00047c82 */ /* 0x000fe20008000000 */
[----:B------:R-:W-:Y:S02]  /*41a0*/  UISETP.GE.OR UP0, UPT, UR5, UR8, UP0 ;  /* 0x000000080500728c */ /* 0x000fe40008706670 */
[----:B------:R-:W-:Y:S02]  /*41b0*/  USHF.R.U32.HI UR4, URZ, UR23, UR4 ;  /* 0x00000017ff047299 */ /* 0x000fe40008011604 */
[----:B------:R-:W-:Y:S02]  /*41c0*/  UIMAD.WIDE.U32 UR8, UR5, UR22, URZ ;  /* 0x00000016050872a5 */ /* 0x000fe4000f8e00ff */
[----:B------:R-:W-:Y:S04]  /*41d0*/  USEL UR10, UR6, UR4, !UP4 ;  /* 0x00000004060a7287 */ /* 0x000fe8000e000000 */
[----:B------:R-:W-:Y:S01]  /*41e0*/  UIADD3 UR11, UPT, UPT, -UR10, URZ, URZ ;  /* 0x000000ff0a0b7290 */ /* 0x000fe2000fffe1ff */
[----:B------:R-:W-:Y:S02]  /*41f0*/  @!UP0 UMOV UR4, UR9 ;  /* 0x0000000900048c82 */ /* 0x000fe40008000000 */
[----:B------:R-:W-:Y:S02]  /*4200*/  @!UP0 USHF.R.U32.HI UR4, URZ, UR23, UR4 ;  /* 0x00000017ff048299 */ /* 0x000fe40008011604 */
[----:B------:R-:W-:Y:S02]  /*4210*/  UIMAD UR8, UR45, UR11, UR6 ;  /* 0x0000000b2d0872a4 */ /* 0x000fe4000f8e0206 */
[----:B------:R-:W-:Y:S04]  /*4220*/  @!UP0 USEL UR4, UR5, UR4, !UP4 ;  /* 0x0000000405048287 */ /* 0x000fe8000e000000 */
[----:B------:R-:W-:Y:S02]  /*4230*/  @!UP0 UIMAD UR7, UR7, UR8, UR4 ;  /* 0x00000008070782a4 */ /* 0x000fe4000f8e0204 */
[----:B------:R-:W-:Y:S02]  /*4240*/  @!UP0 UIADD3 UR9, UPT, UPT, UR10, -UR4, URZ ;  /* 0x800000040a098290 */ /* 0x000fe4000fffe0ff */
[----:B------:R-:W-:Y:S02]  /*4250*/  UIADD3 UR8, UPT, UPT, -UR6, URZ, URZ ;  /* 0x000000ff06087290 */ /* 0x000fe4000fffe1ff */
[----:B------:R-:W-:Y:S02]  /*4260*/  UIADD3 UR4, UPT, UPT, -UR5, URZ, URZ ;  /* 0x000000ff05047290 */ /* 0x000fe4000fffe1ff */
[----:B------:R-:W-:Y:S03]  /*4270*/  @!UP0 UIMAD UR6, UR9, UR45, UR5 ;  /* 0x0000002d090682a4 */ /* 0x000fe6000f8e0205 */
[----:B------:R-:W-:Y:S01]  /*4280*/  @!UP0 UMOV UR5, UR7 ;  /* 0x0000000700058c82 */ /* 0x000fe20008000000 */
[----:B------:R-:W-:Y:S02]  /*4290*/  UIMAD UR7, UR15, UR4, UR14 ;  /* 0x000000040f0772a4 */ /* 0x000fe4000f8e020e */
[----:B------:R-:W-:Y:S02]  /*42a0*/  UIMAD UR4, UR50, UR8, UR13 ;  /* 0x00000008320472a4 */ /* 0x000fe4000f8e020d */
[----:B------:R-:W-:Y:S02]  /*42b0*/  UIMAD UR14, UR5, UR15, UR7 ;  /* 0x0000000f050e72a4 */ /* 0x000fe4000f8e0207 */
[----:B------:R-:W-:Y:S11]  /*42c0*/  UIMAD UR13, UR6, UR50, UR4 ;  /* 0x00000032060d72a4 */ /* 0x000ff6000f8e0204 */
[----:B------:R-:W-:Y:S01]  /*42d0*/  @!UPT UIADD3 URZ, UPT, UPT, URZ, URZ, URZ ;  /* 0x000000fffffff290 */ /* 0x000fe2000fffe0ff */
.L_x_73:
[----:B------:R-:W3:Y:S01]  /*42e0*/  @!UP3 LDCU.128 UR8, c[0x0][0xb10] ;  /* 0x00016200ff08b7ac */ /* 0x000ee20008000c00 */
[----:B------:R-:W-:Y:S01]  /*42f0*/  IMAD.MOV.U32 R10, RZ, RZ, 0x1 ;  /* 0x00000001ff0a7424 */ /* 0x000fe200078e00ff */
[C---:B------:R-:W-:Y:S02]  /*4300*/  ISETP.NE.U32.AND P1, PT, R4.reuse, RZ, PT ;  /* 0x000000ff0400720c */ /* 0x040fe40003f25070 */
[----:B------:R-:W-:Y:S02]  /*4310*/  ISETP.NE.U32.AND P0, PT, R4, RZ, PT ;  /* 0x000000ff0400720c */ /* 0x000fe40003f05070 */
[C---:B------:R-:W-:Y:S01]  /*4320*/  ISETP.NE.AND.EX P1, PT, R5.reuse, RZ, PT, P1 ;  /* 0x000000ff0500720c */ /* 0x040fe20003f25310 */
[----:B------:R-:W4:Y:S01]  /*4330*/  @!UP3 LDCU UR5, c[0x0][0xb0c] ;  /* 0x00016180ff05b7ac */ /* 0x000f220008000800 */
[----:B------:R-:W-:Y:S02]  /*4340*/  ISETP.NE.AND.EX P0, PT, R5, RZ, PT, P0 ;  /* 0x000000ff0500720c */ /* 0x000fe40003f05300 */
[----:B------:R-:W-:Y:S01]  /*4350*/  SHF.L.U32 R10, R10, 0x1f, RZ ;  /* 0x0000001f0a0a7819 */ /* 0x000fe200000006ff */
[----:B------:R-:W-:Y:S02]  /*4360*/  USHF.L.U32 UR43, UR16, 0x7, URZ ;  /* 0x00000007102b7899 */ /* 0x000fe400080006ff */
[----:B------:R-:W-:Y:S02]  /*4370*/  USHF.L.U32 UR42, UR20, 0x8, URZ ;  /* 0x00000008142a7899 */ /* 0x000fe400080006ff */
[----:B---3--:R-:W-:Y:S07]  /*4380*/  UIMAD.WIDE.U32 UR6, UR14, UR8, URZ ;  /* 0x000000080e0672a5 */ /* 0x008fee000f8e00ff */
[----:B------:R-:W-:Y:S01]  /*4390*/  @!UP3 UMOV UR4, UR7 ;  /* 0x000000070004bc82 */ /* 0x000fe20008000000 */
[----:B----4-:R-:W-:Y:S02]  /*43a0*/  @!UP3 UISETP.NE.AND UP0, UPT, UR5, 0x1, UPT ;  /* 0x000000010500b88c */ /* 0x010fe4000bf05270 */
[----:B------:R-:W-:Y:S02]  /*43b0*/  @!UP3 USHF.R.U32.HI UR4, URZ, UR9, UR4 ;  /* 0x00000009ff04b299 */ /* 0x000fe40008011604 */
[----:B------:R-:W-:Y:S02]  /*43c0*/  UIMAD.WIDE.U32 UR6, UR13, UR11, URZ ;  /* 0x0000000b0d0672a5 */ /* 0x000fe4000f8e00ff */
[----:B------:R-:W-:Y:S02]  /*43d0*/  @!UP3 USEL UR8, UR14, UR4, !UP0 ;  /* 0x000000040e08b287 */ /* 0x000fe4000c000000 */
[----:B------:R-:W-:Y:S03]  /*43e0*/  @!UP3 UISETP.NE.AND UP0, UPT, UR10, 0x1, UPT ;  /* 0x000000010a00b88c */ /* 0x000fe6000bf05270 */
[----:B------:R-:W-:Y:S02]  /*43f0*/  @!UP3 UMOV UR6, UR7 ;  /* 0x000000070006bc82 */ /* 0x000fe40008000000 */
[----:B------:R-:W3:Y:S02]  /*4400*/  @!UP3 LDCU UR4, c[0x0][0xb20] ;  /* 0x00016400ff04b7ac */ /* 0x000ee40008000800 */
[----:B---3--:R-:W-:Y:S04]  /*4410*/  @!UP3 USHF.R.U32.HI UR6, URZ, UR4, UR6 ;  /* 0x00000004ff06b299 */ /* 0x008fe80008011606 */
[----:B------:R-:W-:Y:S04]  /*4420*/  @!UP3 USEL UR6, UR13, UR6, !UP0 ;  /* 0x000000060d06b287 */ /* 0x000fe8000c000000 */
[----:B------:R-:W-:Y:S02]  /*4430*/  @!UP3 UIADD3 UR4, UPT, UPT, -UR8, UR6, URZ ;  /* 0x000000060804b290 */ /* 0x000fe4000fffe1ff */
[----:B------:R-:W-:Y:S02]  /*4440*/  @!UP3 UIADD3 UR6, UPT, UPT, UR8, -UR6, URZ ;  /* 0x800000060806b290 */ /* 0x000fe4000fffe0ff */
[----:B------:R-:W-:Y:S02]  /*4450*/  @!UP3 UIMAD UR14, UR4, UR5, UR14 ;  /* 0x00000005040eb2a4 */ /* 0x000fe4000f8e020e */
[----:B------:R-:W-:Y:S01]  /*4460*/  @!UP3 UIMAD UR13, UR6, UR10, UR13 ;  /* 0x0000000a060db2a4 */ /* 0x000fe2000f8e020d */
[----:B------:R-:W-:Y:S11]  /*4470*/  BRA.U UP1, `(.L_x_74) ;  /* 0x0000000101107547 */ /* 0x000ff6000b800000 */
[----:B------:R-:W-:Y:S04]  /*4480*/  MOV R6, UR53 ;  /* 0x0000003500067c02 */ /* 0x000fe80008000f00 */
[----:B------:R-:W-:Y:S04]  /*4490*/  SHF.L.U32 R6, R6, 0x1f, RZ ;  /* 0x0000001f06067819 */ /* 0x000fe800000006ff */
[----:B------:R-:W3:Y:S02]  /*44a0*/  SYNCS.PHASECHK.TRANS64.TRYWAIT P2, [UR21+0x78], R6 ;  /* 0x00007806ff0075a7 */ /* 0x000ee40008041115 */
[----:B---3--:R-:W-:Y:S05]  /*44b0*/  @!P2 BRA `(.L_x_75) ;  /* 0x0000007800cca947 */ /* 0x008fea0003800000 */
.L_x_74:
[----:B------:R-:W-:Y:S05]  /*44c0*/  @!P1 BRA `(.L_x_76) ;  /* 0x0000000000309947 */ /* 0x000fea0003800000 */
[----:B------:R-:W-:Y:S01]  /*44d0*/  ISETP.NE.U32.AND P1, PT, R2, RZ, PT ;  /* 0x000000ff0200720c */ /* 0x000fe20003f25070 */
[----:B------:R-:W3:Y:S01]  /*44e0*/  LDCU.64 UR4, c[0x0][0x358] ;  /* 0x00006b00ff0477ac */ /* 0x000ee20008000a00 */
[----:B------:R-:W-:Y:S02]  /*44f0*/  IMAD.MOV.U32 R83, RZ, RZ, 0x1 ;  /* 0x00000001ff537424 */ /* 0x000fe400078e00ff */
[----:B------:R-:W-:Y:S11]  /*4500*/  ISETP.NE.AND.EX P1, PT, R3, RZ, PT, P1 ;  /* 0x000000ff0300720c */ /* 0x000ff60003f25310 */
[----:B------:R-:W-:Y:S02]  /*4510*/  @!UPT UIADD3 URZ, UPT, UPT, URZ, URZ, URZ ;  /* 0x000000fffffff290 */ /* 0x000fe4000fffe0ff */
[----:B------:R-:W4:Y:S01]  /*4520*/  @P1 LDC.64 R8, c[0x0][0x888] ;  /* 0x00022200ff081b82 */ /* 0x000f220000000a00 */
[----:B--2---:R-:W-:Y:S04]  /*4530*/  @P1 IMAD R0, R4, UR36, RZ ;  /* 0x0000002404001c24 */ /* 0x004fe8000f8e02ff */
[----:B----4-:R-:W-:Y:S04]  /*4540*/  @P1 IMAD.WIDE R8, R0, 0x4, R8 ;  /* 0x0000000400081825 */ /* 0x010fe800078e0208 */
[----:B------:R-:W-:Y:S01]  /*4550*/  HFMA2 R0, -RZ, RZ, 0, 5.9604644775390625e-08 ;  /* 0x00000001ff007431 */ /* 0x000fe200000001ff */
[----:B---3-5:R3:W5:Y:S04]  /*4560*/  @P1 LDG.E R45, desc[UR4][R8.64] ;  /* 0x00000004082d1981 */ /* 0x028768000c1e1900 */
[----:B------:R-:W-:Y:S01]  /*4570*/  @!P1 PRMT R83, R0, 0x7610, R83 ;  /* 0x0000761000539816 */ /* 0x000fe20000000053 */
[----:B---3--:R-:W4:Y:S06]  /*4580*/  @!P1 LDC R45, c[0x0][0x880] ;  /* 0x00022000ff2d9b82 */ /* 0x008f2c0000000800 */
.L_x_76:
[----:B----45:R-:W-:Y:S01]  /*4590*/  @!P0 FSETP.EQ.AND P1, PT, R45, RZ, PT ;  /* 0x000000ff2d00820b */ /* 0x030fe20003f22000 */
[----:B------:R-:W-:Y:S01]  /*45a0*/  @!UPT UIADD3 URZ, UPT, UPT, URZ, URZ, URZ ;  /* 0x000000fffffff290 */ /* 0x000fe2000fffe0ff */
[----:B------:R-:W-:Y:S11]  /*45b0*/  @!P0 BRA `(.L_x_77) ;  /* 0x0000000000188947 */ /* 0x000ff60003800000 */
[----:B------:R-:W-:Y:S02]  /*45c0*/  LOP3.LUT P0, RZ, R83, 0xff, RZ, 0xc0, !PT ;  /* 0x000000ff53ff7812 */ /* 0x000fe4000780c0ff */
[----:B------:R-:W-:Y:S04]  /*45d0*/  ISETP.NE.U32.AND P1, PT, R2, RZ, PT ;  /* 0x000000ff0200720c */ /* 0x000fe80003f25070 */
[----:B------:R-:W-:Y:S04]  /*45e0*/  ISETP.NE.AND.EX P1, PT, R3, RZ, PT, P1 ;  /* 0x000000ff0300720c */ /* 0x000fe80003f25310 */
[----:B------:R-:W-:Y:S03]  /*45f0*/  PLOP3.LUT P1, PT, P1, PT, PT, 0x8, 0x80 ;  /* 0x000000000080781c */ /* 0x000fe60000f2e170 */
[----:B------:R-:W-:Y:S11]  /*4600*/  @P0 FSETP.EQ.AND P1, PT, R45, RZ, PT ;  /* 0x000000ff2d00020b */ /* 0x000ff60003f22000 */
[----:B------:R-:W-:Y:S02]  /*4610*/  @!UPT UIADD3 URZ, UPT, UPT, URZ, URZ, URZ ;  /* 0x000000fffffff290 */ /* 0x000fe4000fffe0ff */
.L_x_77:
[----:B------:R-:W3:Y:S01]  /*4620*/  SYNCS.PHASECHK.TRANS64.TRYWAIT P2, [UR21+0x50], R10 ;  /* 0x0000500aff0075a7 */ /* 0x000ee20008041115 */
[----:B------:R-:W-:Y:S04]  /*4630*/  ELECT P0, URZ, PT ;  /* 0x0000000000ff782f */ /* 0x000fe80003800000 */
[----:B------:R-:W-:Y:S11]  /*4640*/  PLOP3.LUT P1, PT, P1, P0, PT, 0xf2, 0x2f ;  /* 0x00000000002f781c */ /* 0x000ff60000f21e72 */
[----:B------:R-:W-:Y:S02]  /*4650*/  @!UPT UIADD3 URZ, UPT, UPT, URZ, URZ, URZ ;  /* 0x000000fffffff290 */ /* 0x000fe4000fffe0ff */
[----:B------:R-:W-:Y:S05]  /*4660*/  @!P1 IADD3 R8, P0, PT, R16, 0x580, RZ ;  /* 0x0000058010089810 */ /* 0x000fea0007f1e0ff */
[----:B--2---:R-:W-:Y:S01]  /*4670*/  @!P1 IMAD.X R6, RZ, RZ, R17, P0 ;  /* 0x000000ffff069224 */ /* 0x004fe200000e0611 */
[----:B---3--:R-:W-:Y:S07]  /*4680*/  @!P2 BRA `(.L_x_78) ;  /* 0x000000780070a947 */ /* 0x008fee0003800000 */
.L_x_195:
[----:B------:R-:W-:Y:S01]  /*4690*/  @!P1 R2UR UR5, R8 ;  /* 0x00000000080592ca */ /* 0x000fe200000e0000 */
[----:B------:R-:W-:Y:S01]  /*46a0*/  VOTEU.ALL UP0, P1 ;  /* 0x0000000000ff7886 */ /* 0x000fe20000800000 */
[----:B------:R-:W-:Y:S01]  /*46b0*/  @!P1 R2UR UR4, R6 ;  /* 0x00000000060492ca */ /* 0x000fe200000e0000 */
[----:B--2---:R-:W-:Y:S01]  /*46c0*/  @!P1 IMAD.MOV.U32 R0, RZ, RZ, 0x4000 ;  /* 0x00004000ff009424 */ /* 0x004fe200078e00ff */
[----:B------:R-:W-:Y:S01]  /*46d0*/  UMOV UR6, 0x0 ;  /* 0x0000000000067882 */ /* 0x000fe20000000000 */
[----:B------:R-:W-:Y:S01]  /*46e0*/  UMOV UR7, 0x10000000 ;  /* 0x1000000000077882 */ /* 0x000fe20000000000 */
[----:B------:R-:W-:Y:S01]  /*46f0*/  @!UP0 UIADD3 UR40, UPT, UPT, UR21, 0x400, URZ ;  /* 0x0000040015288890 */ /* 0x000fe2000fffe0ff */
[----:B------:R-:W-:Y:S01]  /*4700*/  VOTEU.ALL UP0, P1 ;  /* 0x0000000000ff7886 */ /* 0x000fe20000800000 */
[----:B------:R-:W-:Y:S05]  /*4710*/  UMOV UR44, UR36 ;  /* 0x00000024002c7c82 */ /* 0x000fea0008000000 */
[----:B------:R-:W-:Y:S02]  /*4720*/  IMAD.U32 R8, RZ, RZ, UR5 ;  /* 0x00000005ff087e24 */ /* 0x000fe4000f8e00ff */
[----:B------:R-:W-:Y:S03]  /*4730*/  IMAD.U32 R9, RZ, RZ, UR4 ;  /* 0x00000004ff097e24 */ /* 0x000fe6000f8e00ff */
[----:B------:R-:W-:Y:S02]  /*4740*/  @!P1 R2UR UR4, R8 ;  /* 0x00000000080492ca */ /* 0x000fe400000e0000 */
[----:B------:R-:W-:Y:S02]  /*4750*/  @!P1 R2UR UR5, R9 ;  /* 0x00000000090592ca */ /* 0x000fe400000e0000 */
[----:B------:R-:W-:Y:S05]  /*4760*/  @!P1 IADD3 R8, P0, PT, R16, 0x580, RZ ;  /* 0x0000058010089810 */ /* 0x000fea0007f1e0ff */
[----:B------:R-:W-:Y:S06]  /*4770*/  @!P1 IMAD.X R6, RZ, RZ, R17, P0 ;  /* 0x000000ffff069224 */ /* 0x000fec00000e0611 */
[----:B------:R2:W-:Y:S01]  /*4780*/  @!UP0 UTMALDG.3D [UR40], [UR4], desc[UR6] ;  /* 0x00000628040085b4 */ /* 0x0005e20008011000 */
[----:B------:R2:W-:Y:S01]  /*4790*/  @!P1 SYNCS.ARRIVE.TRANS64.RED.A0TR RZ, [UR21+0x30], R0 ;  /* 0x00003000ffff99a7 */ /* 0x0005e20008300415 */
[----:B------:R-:W-:Y:S01]  /*47a0*/  SYNCS.ARRIVE.TRANS64.RED.A1T0 RZ, [UR37], RZ ;  /* 0x000000ffffff79a7 */ /* 0x000fe20008100425 */
[----:B------:R-:W3:Y:S02]  /*47b0*/  SYNCS.PHASECHK.TRANS64.TRYWAIT P2, [UR21+0x58], R10 ;  /* 0x0000580aff0075a7 */ /* 0x000ee40008041115 */
[----:B--23--:R-:W-:Y:S05]  /*47c0*/  @!P2 BRA `(.L_x_79) ;  /* 0x000000780038a947 */ /* 0x00cfea0003800000 */
.L_x_197:
[----:B------:R-:W-:Y:S01]  /*47d0*/  @!P1 R2UR UR5, R8 ;  /* 0x00000000080592ca */ /* 0x000fe200000e0000 */
[----:B------:R-:W-:Y:S01]  /*47e0*/  VOTEU.ALL UP0, P1 ;  /* 0x0000000000ff7886 */ /* 0x000fe20000800000 */
[----:B------:R-:W-:Y:S01]  /*47f0*/  @!P1 R2UR UR4, R6 ;  /* 0x00000000060492ca */ /* 0x000fe200000e0000 */
[----:B--2---:R-:W-:Y:S01]  /*4800*/  @!P1 IMAD.MOV.U32 R0, RZ, RZ, 0x4000 ;  /* 0x00004000ff009424 */ /* 0x004fe200078e00ff */
[----:B------:R-:W-:Y:S01]  /*4810*/  UMOV UR6, 0x0 ;  /* 0x0000000000067882 */ /* 0x000fe20000000000 */
[----:B------:R-:W-:Y:S01]  /*4820*/  UMOV UR7, 0x10000000 ;  /* 0x1000000000077882 */ /* 0x000fe20000000000 */
[----:B------:R-:W-:Y:S02]  /*4830*/  @!UP0 UIADD3 UR34, UPT, UPT, UR42, 0x20, URZ ;  /* 0x000000202a228890 */ /* 0x000fe4000fffe0ff */
[----:B------:R-:W-:Y:S01]  /*4840*/  @!UP0 UIADD3 UR32, UPT, UPT, UR21, 0x4400, URZ ;  /* 0x0000440015208890 */ /* 0x000fe2000fffe0ff */
[----:B------:R-:W-:Y:S01]  /*4850*/  VOTEU.ALL UP0, P1 ;  /* 0x0000000000ff7886 */ /* 0x000fe20000800000 */
[----:B------:R-:W-:Y:S03]  /*4860*/  UMOV UR35, UR43 ;  /* 0x0000002b00237c82 */ /* 0x000fe60008000000 */
        /* <DEDUP_REMOVED lines=11> */
.L_x_199:
        /* <DEDUP_REMOVED lines=9> */
[----:B------:R-:W-:Y:S01]  /*49b0*/  UMOV UR27, UR43 ;  /* 0x0000002b001b7c82 */ /* 0x000fe20008000000 */
[----:B------:R-:W-:Y:S02]  /*49c0*/  UMOV UR28, UR36 ;  /* 0x00000024001c7c82 */ /* 0x000fe40008000000 */
        /* <DEDUP_REMOVED lines=11> */
.L_x_201:
        /* <DEDUP_REMOVED lines=15> */
[----:B------:R-:W-:Y:S02]  /*4b70*/  SHF.L.U32 R9, RZ, 0x1f, RZ ;  /* 0x0000001fff097819 */ /* 0x000fe400000006ff */
[----:B------:R-:W-:Y:S05]  /*4b80*/  @!P1 IADD3 R8, P0, PT, R16, 0x580, RZ ;  /* 0x0000058010089810 */ /* 0x000fea0007f1e0ff */
[----:B------:R-:W-:Y:S04]  /*4b90*/  @!P1 IMAD.X R6, RZ, RZ, R17, P0 ;  /* 0x000000ffff069224 */ /* 0x000fe800000e0611 */
[----:B------:R2:W-:Y:S01]  /*4ba0*/  @!UP0 UTMALDG.3D [UR16], [UR4], desc[UR6] ;  /* 0x00000610040085b4 */ /* 0x0005e20008011000 */
[----:B------:R2:W-:Y:S01]  /*4bb0*/  @!P1 SYNCS.ARRIVE.TRANS64.RED.A0TR RZ, [UR21+0x48], R0 ;  /* 0x00004800ffff99a7 */ /* 0x0005e20008300415 */
[----:B------:R-:W-:Y:S01]  /*4bc0*/  SYNCS.ARRIVE.TRANS64.RED.A1T0 RZ, [UR29], RZ ;  /* 0x000000ffffff79a7 */ /* 0x000fe2000810041d */
[----:B------:R-:W3:Y:S02]  /*4bd0*/  SYNCS.PHASECHK.TRANS64.TRYWAIT P2, [UR21+0x50], R9 ;  /* 0x00005009ff0075a7 */ /* 0x000ee40008041115 */
[----:B--23--:R-:W-:Y:S05]  /*4be0*/  @!P2 BRA `(.L_x_82) ;  /* 0x000000740078a947 */ /* 0x00cfea0003800000 */
.L_x_203:
[----:B------:R-:W-:Y:S01]  /*4bf0*/  @!P1 R2UR UR5, R8 ;  /* 0x00000000080592ca */ /* 0x000fe200000e0000 */
[----:B------:R-:W-:Y:S01]  /*4c00*/  VOTEU.ALL UP0, P1 ;  /* 0x0000000000ff7886 */ /* 0x000fe20000800000 */
[----:B------:R-:W-:Y:S01]  /*4c10*/  @!P1 R2UR UR4, R6 ;  /* 0x00000000060492ca */ /* 0x000fe200000e0000 */
[----:B--2---:R-:W-:Y:S01]  /*4c20*/  @!P1 IMAD.MOV.U32 R0, RZ, RZ, 0x4000 ;  /* 0x00004000ff009424 */ /* 0x004fe200078e00ff */
[----:B------:R-:W-:Y:S01]  /*4c30*/  UMOV UR6, 0x0 ;  /* 0x0000000000067882 */ /* 0x000fe20000000000 */
[----:B------:R-:W-:Y:S01]  /*4c40*/  UMOV UR7, 0x10000000 ;  /* 0x1000000000077882 */ /* 0x000fe20000000000 */
[----:B------:R-:W-:Y:S01]  /*4c50*/  @!UP0 UIADD3 UR10, UPT, UPT, UR42, 0x80, URZ ;  /* 0x000000802a0a8890 */ /* 0x000fe2000fffe0ff */
[----:B------:R-:W-:Y:S01]  /*4c60*/  @!P1 IADD3 R8, P0, PT, R16, 0x580, RZ ;  /* 0x0000058010089810 */ /* 0x000fe20007f1e0ff */
[----:B------:R-:W-:Y:S01]  /*4c70*/  @!UP0 UIADD3 UR8, UPT, UPT, UR21, 0x400, URZ ;  /* 0x0000040015088890 */ /* 0x000fe2000fffe0ff */
[----:B------:R-:W-:Y:S01]  /*4c80*/  VOTEU.ALL UP0, P1 ;  /* 0x0000000000ff7886 */ /* 0x000fe20000800000 */
[----:B------:R-:W-:Y:S01]  /*4c90*/  UMOV UR9, UR41 ;  /* 0x0000002900097c82 */ /* 0x000fe20008000000 */
[----:B------:R-:W-:Y:S02]  /*4ca0*/  UMOV UR11, UR43 ;  /* 0x0000002b000b7c82 */ /* 0x000fe40008000000 */
[----:B------:R-:W-:Y:S01]  /*4cb0*/  IMAD.U32 R18, RZ, RZ, UR5 ;  /* 0x00000005ff127e24 */ /* 0x000fe2000f8e00ff */
[----:B------:R-:W-:Y:S01]  /*4cc0*/  UMOV UR12, UR36 ;  /* 0x00000024000c7c82 */ /* 0x000fe20008000000 */
[----:B------:R-:W-:Y:S02]  /*4cd0*/  IMAD.U32 R19, RZ, RZ, UR4 ;  /* 0x00000004ff137e24 */ /* 0x000fe4000f8e00ff */
[----:B------:R-:W-:Y:S01]  /*4ce0*/  @!P1 IMAD.X R6, RZ, RZ, R17, P0 ;  /* 0x000000ffff069224 */ /* 0x000fe200000e0611 */
[----:B------:R-:W-:Y:S02]  /*4cf0*/  @!P1 R2UR UR4, R18 ;  /* 0x00000000120492ca */ /* 0x000fe400000e0000 */
[----:B------:R-:W-:Y:S11]  /*4d00*/  @!P1 R2UR UR5, R19 ;  /* 0x00000000130592ca */ /* 0x000ff600000e0000 */
[----:B------:R-:W-:Y:S02]  /*4d10*/  @!UPT UIADD3 URZ, UPT, UPT, URZ, URZ, URZ ;  /* 0x000000fffffff290 */ /* 0x000fe4000fffe0ff */
[----:B------:R2:W-:Y:S01]  /*4d20*/  @!UP0 UTMALDG.3D [UR8], [UR4], desc[UR6] ;  /* 0x00000608040085b4 */ /* 0x0005e20008011000 */
[----:B------:R2:W-:Y:S01]  /*4d30*/  @!P1 SYNCS.ARRIVE.TRANS64.RED.A0TR RZ, [UR21+0x30], R0 ;  /* 0x00003000ffff99a7 */ /* 0x0005e20008300415 */
[----:B------:R-:W-:Y:S01]  /*4d40*/  SYNCS.ARRIVE.TRANS64.RED.A1T0 RZ, [UR37], RZ ;  /* 0x000000ffffff79a7 */ /* 0x000fe20008100425 */
[----:B------:R-:W3:Y:S02]  /*4d50*/  SYNCS.PHASECHK.TRANS64.TRYWAIT P2, [UR21+0x58], R9 ;  /* 0x00005809ff0075a7 */ /* 0x000ee40008041115 */
[----:B--23--:R-:W-:Y:S05]  /*4d60*/  @!P2 BRA `(.L_x_83) ;  /* 0x000000740030a947 */ /* 0x00cfea0003800000 */
.L_x_205:
        /* <DEDUP_REMOVED lines=24> */
.L_x_207:
[----:B------:R-:W-:Y:S01]  /*4ef0*/  @!P1 R2UR UR5, R8 ;  /* 0x00000000080592ca */ /* 0x000fe200000e0000 */
[----:B------:R-:W-:Y:S01]  /*4f00*/  VOTEU.ALL UP0, P1 ;  /* 0x0000000000ff7886 */ /* 0x000fe20000800000 */
[----:B------:R-:W-:Y:S01]  /*4f10*/  @!P1 R2UR UR4, R6 ;  /* 0x00000000060492ca */ /* 0x000fe200000e0000 */
[----:B--2---:R-:W-:Y:S01]  /*4f20*/  @!P1 IMAD.MOV.U32 R0, RZ, RZ, 0x4000 ;  /* 0x00004000ff009424 */ /* 0x004fe200078e00ff */
[----:B------:R-:W-:Y:S01]  /*4f30*/  UMOV UR6, 0x0 ;  /* 0x0000000000067882 */ /* 0x000fe20000000000 */
[----:B------:R-:W-:Y:S01]  /*4f40*/  UMOV UR7, 0x10000000 ;  /* 0x1000000000077882 */ /* 0x000fe20000000000 */
[----:B------:R-:W-:Y:S01]  /*4f50*/  @!UP0 UIADD3 UR10, UPT, UPT, UR42, 0xc0, URZ ;  /* 0x000000c02a0a8890 */ /* 0x000fe2000fffe0ff */
[----:B------:R-:W-:Y:S01]  /*4f60*/  VIADD R14, R14, 0x1 ;  /* 0x000000010e0e7836 */ /* 0x000fe20000000000 */
[----:B------:R-:W-:Y:S01]  /*4f70*/  @!UP0 UIADD3 UR8, UPT, UPT, UR21, 0x8400, URZ ;  /* 0x0000840015088890 */ /* 0x000fe2000fffe0ff */
[----:B------:R-:W-:Y:S01]  /*4f80*/  VOTEU.ALL UP0, P1 ;  /* 0x0000000000ff7886 */ /* 0x000fe20000800000 */
[----:B------:R-:W-:Y:S01]  /*4f90*/  UMOV UR9, UR25 ;  /* 0x0000001900097c82 */ /* 0x000fe20008000000 */
[----:B------:R-:W-:Y:S02]  /*4fa0*/  UMOV UR11, UR43 ;  /* 0x0000002b000b7c82 */ /* 0x000fe40008000000 */
[----:B------:R-:W-:Y:S01]  /*4fb0*/  IMAD.U32 R18, RZ, RZ, UR5 ;  /* 0x00000005ff127e24 */ /* 0x000fe2000f8e00ff */
[----:B------:R-:W-:Y:S01]  /*4fc0*/  UMOV UR12, UR36 ;  /* 0x00000024000c7c82 */ /* 0x000fe20008000000 */
[----:B------:R-:W-:Y:S03]  /*4fd0*/  IMAD.U32 R19, RZ, RZ, UR4 ;  /* 0x00000004ff137e24 */ /* 0x000fe6000f8e00ff */
        /* <DEDUP_REMOVED lines=8> */
.L_x_209:
[----:B------:R-:W-:Y:S01]  /*5060*/  @!P1 IADD3 R6, P0, PT, R16, 0x580, RZ ;  /* 0x0000058010069810 */ /* 0x000fe20007f1e0ff */
[----:B------:R-:W-:Y:S01]  /*5070*/  VOTEU.ALL UP0, P1 ;  /* 0x0000000000ff7886 */ /* 0x000fe20000800000 */
[----:B------:R-:W-:Y:S01]  /*5080*/  UMOV UR6, 0x0 ;  /* 0x0000000000067882 */ /* 0x000fe20000000000 */
[----:B------:R-:W-:Y:S01]  /*5090*/  UMOV UR7, 0x10000000 ;  /* 0x1000000000077882 */ /* 0x000fe20000000000 */
[----:B------:R-:W-:Y:S01]  /*50a0*/  @!P1 R2UR UR5, R6 ;  /* 0x00000000060592ca */ /* 0x000fe200000e0000 */
[----:B--2---:R-:W-:Y:S01]  /*50b0*/  @!P1 IMAD.X R0, RZ, RZ, R17, P0 ;  /* 0x000000ffff009224 */ /* 0x004fe200000e0611 */
[----:B------:R-:W-:Y:S01]  /*50c0*/  @!UP0 UIADD3 UR10, UPT, UPT, UR42, 0xe0, URZ ;  /* 0x000000e02a0a8890 */ /* 0x000fe2000fffe0ff */
[----:B------:R-:W-:Y:S01]  /*50d0*/  R2UR UR18, R85 ;  /* 0x00000000551272ca */ /* 0x000fe200000e0000 */
[----:B------:R-:W-:Y:S01]  /*50e0*/  @!UP0 UIADD3 UR8, UPT, UPT, UR21, 0xc400, URZ ;  /* 0x0000c40015088890 */ /* 0x000fe2000fffe0ff */
[----:B------:R-:W-:Y:S01]  /*50f0*/  R2UR UR16, R86 ;  /* 0x00000000561072ca */ /* 0x000fe200000e0000 */
[----:B------:R-:W-:Y:S01]  /*5100*/  VOTEU.ALL UP0, P1 ;  /* 0x0000000000ff7886 */ /* 0x000fe20000800000 */
[----:B------:R-:W-:Y:S01]  /*5110*/  @!P1 R2UR UR4, R0 ;  /* 0x00000000000492ca */ /* 0x000fe200000e0000 */
[----:B------:R-:W-:Y:S01]  /*5120*/  UMOV UR9, UR17 ;  /* 0x0000001100097c82 */ /* 0x000fe20008000000 */
[----:B------:R-:W-:Y:S01]  /*5130*/  UMOV UR11, UR43 ;  /* 0x0000002b000b7c82 */ /* 0x000fe20008000000 */
[----:B------:R-:W-:Y:S01]  /*5140*/  UMOV UR12, UR36 ;  /* 0x00000024000c7c82 */ /* 0x000fe20008000000 */
[C---:B------:R-:W-:Y:S01]  /*5150*/  ISETP.NE.AND P0, PT, R14.reuse, 0x2, PT ;  /* 0x000000020e00780c */ /* 0x040fe20003f05270 */
[----:B------:R-:W-:Y:S01]  /*5160*/  UPLOP3.LUT UP1, UPT, UPT, UPT, UPT, 0x80, 0x8 ;  /* 0x000000000008789c */ /* 0x000fe20003f2f070 */
[----:B------:R-:W-:Y:S01]  /*5170*/  IMAD.U32 R8, RZ, RZ, UR5 ;  /* 0x00000005ff087e24 */ /* 0x000fe2000f8e00ff */
[----:B------:R-:W-:Y:S01]  /*5180*/  UMOV UR36, UR38 ;  /* 0x0000002600247c82 */ /* 0x000fe20008000000 */
[----:B------:R-:W-:Y:S01]  /*5190*/  SEL R0, RZ, 0x1, P0 ;  /* 0x00000001ff007807 */ /* 0x000fe20000000000 */
[----:B------:R-:W-:Y:S01]  /*51a0*/  UIADD3 UR20, UPT, UPT, UR13, UR18, URZ ;  /* 0x000000120d147290 */ /* 0x000fe2000fffe0ff */
[----:B------:R-:W-:Y:S01]  /*51b0*/  SEL R14, R14, RZ, P0 ;  /* 0x000000ff0e0e7207 */ /* 0x000fe20000000000 */
[----:B------:R-:W-:Y:S01]  /*51c0*/  UIADD3 UR16, UPT, UPT, UR14, UR16, URZ ;  /* 0x000000100e107290 */ /* 0x000fe2000fffe0ff */
[----:B------:R-:W-:Y:S01]  /*51d0*/  LOP3.LUT R13, R13, R0, RZ, 0x3c, !PT ;  /* 0x000000000d0d7212 */ /* 0x000fe200078e3cff */
[----:B------:R-:W-:Y:S01]  /*51e0*/  IMAD.U32 R9, RZ, RZ, UR4 ;  /* 0x00000004ff097e24 */ /* 0x000fe2000f8e00ff */
[----:B------:R-:W-:Y:S04]  /*51f0*/  @!P1 R2UR UR4, R8 ;  /* 0x00000000080492ca */ /* 0x000fe800000e0000 */
[----:B------:R-:W-:Y:S11]  /*5200*/  @!P1 R2UR UR5, R9 ;  /* 0x00000000090592ca */ /* 0x000ff600000e0000 */
[----:B------:R-:W-:Y:S02]  /*5210*/  @!UPT UIADD3 URZ, UPT, UPT, URZ, URZ, URZ ;  /* 0x000000fffffff290 */ /* 0x000fe4000fffe0ff */
[----:B------:R2:W-:Y:S01]  /*5220*/  @!UP0 UTMALDG.3D [UR8], [UR4], desc[UR6] ;  /* 0x00000608040085b4 */ /* 0x0005e20008011000 */
[----:B------:R2:W-:Y:S01]  /*5230*/  @!P1 SYNCS.ARRIVE.TRANS64.RED.A0TR RZ, [UR21+0x48], R7 ;  /* 0x00004807ffff99a7 */ /* 0x0005e20008300415 */
[----:B------:R-:W-:Y:S01]  /*5240*/  SYNCS.ARRIVE.TRANS64.RED.A1T0 RZ, [UR29], RZ ;  /* 0x000000ffffff79a7 */ /* 0x000fe2000810041d */
[----:B------:R-:W-:Y:S05]  /*5250*/  BRA.U UP2, `(.L_x_86) ;  /* 0xffffffed02007547 */ /* 0x000fea000b83ffff */
[----:B------:R-:W3:Y:S02]  /*5260*/  SYNCS.PHASECHK.TRANS64.TRYWAIT P0, [UR21+0x50], R10 ;  /* 0x0000500aff0075a7 */ /* 0x000ee40008001115 */
[----:B---3--:R-:W-:Y:S05]  /*5270*/  @!P0 BRA `(.L_x_87) ;  /* 0x0000007000348947 */ /* 0x008fea0003800000 */
.L_x_211:
[----:B------:R-:W4:Y:S02]  /*5280*/  SYNCS.PHASECHK.TRANS64.TRYWAIT P0, [UR21+0x58], R10 ;  /* 0x0000580aff0075a7 */ /* 0x000f240008001115 */
[----:B----4-:R-:W-:Y:S05]  /*5290*/  @!P0 BRA `(.L_x_88) ;  /* 0x0000007000448947 */ /* 0x010fea0003800000 */
.L_x_213:
[----:B------:R-:W4:Y:S01]  /*52a0*/  SYNCS.PHASECHK.TRANS64.TRYWAIT P0, [UR21+0x60], R10 ;  /* 0x0000600aff0075a7 */ /* 0x000f220008001115 */
[----:B---3--:R-:W-:Y:S01]  /*52b0*/  HFMA2 R0, -RZ, RZ, 0, 5.9604644775390625e-08 ;  /* 0x00000001ff007431 */ /* 0x008fe200000001ff */
[----:B----4-:R-:W-:Y:S06]  /*52c0*/  @!P0 BRA `(.L_x_89) ;  /* 0x0000007000508947 */ /* 0x010fec0003800000 */
.L_x_215:
[----:B---3--:R-:W-:Y:S02]  /*52d0*/  MOV R2, UR21 ;  /* 0x0000001500027c02 */ /* 0x008fe40008000f00 */
[----:B------:R-:W-:-:S07]  /*52e0*/  SHF.L.U32 R0, R0, 0x1f, RZ ;  /* 0x0000001f00007819 */ /* 0x000fce00000006ff */
.L_x_90:
[----:B---3--:R3:W4:Y:S02]  /*52f0*/  SYNCS.PHASECHK.TRANS64.TRYWAIT P0, [R2+URZ+0x68], R0 ;  /* 0x00006800020075a7 */ /* 0x00872400080011ff */
[----:B----4-:R-:W-:Y:S05]  /*5300*/  @!P0 NANOSLEEP.SYNCS 0x989680 ;  /* 0x009896800000895d */ /* 0x010fea0003900000 */
[----:B------:R-:W4:Y:S02]  /*5310*/  @!P0 SYNCS.PHASECHK.TRANS64 P0, [R2+URZ+0x68], R0 ;  /* 0x00006800020085a7 */ /* 0x000f2400080010ff */
[----:B-12-4-:R-:W-:Y:S05]  /*5320*/  @P0 EXIT ;  /* 0x000000000000094d */ /* 0x016fea0003800000 */
[----:B------:R-:W-:Y:S05]  /*5330*/  BRA `(.L_x_90) ;  /* 0xfffffffc00ec7947 */ /* 0x000fea000383ffff */
.L_x_71:
[----:B------:R-:W-:-:S06]  /*5340*/  UISETP.GE.AND UP0, UPT, UR17, 0x4, UPT ;  /* 0x000000041100788c */ /* 0x000fcc000bf06270 */
[----:B------:R-:W-:-:S13]  /*5350*/  PLOP3.LUT P0, PT, PT, PT, UP0, 0x80, 0x8 ;  /* 0x000000000008781c */ /* 0x000fda0003f0f008 */
[----:B------:R-:W-:Y:S05]  /*5360*/  @!P0 EXIT ;  /* 0x000000000000894d */ /* 0x000fea0003800000 */
[----:B------:R-:W1:Y:S08]  /*5370*/  S2UR UR4, SR_CgaCtaId ;  /* 0x00000000000479c3 */ /* 0x000e700000008800 */
[----:B------:R-:W-:Y:S01]  /*5380*/  BAR.SYNC.DEFER_BLOCKING 0x6, 0xa0 ;  /* 0x0182800000007b1d */ /* 0x000fe20000010000 */
[C---:B------:R-:W-:Y:S01]  /*5390*/  IMAD.SHL.U32 R2, R100.reuse, 0x20, RZ ;  /* 0x0000002064027824 */ /* 0x040fe200078e00ff */
[C---:B------:R-:W-:Y:S01]  /*53a0*/  LOP3.LUT R82, R100.reuse, 0x1, RZ, 0xc0, !PT ;  /* 0x0000000164527812 */ /* 0x040fe200078ec0ff */
[C---:B------:R-:W-:Y:S01]  /*53b0*/  IMAD.SHL.U32 R44, R100.reuse, 0x4, RZ ;  /* 0x00000004642c7824 */ /* 0x040fe200078e00ff */
[----:B------:R-:W-:Y:S01]  /*53c0*/  CS2R R96, SRZ ;  /* 0x0000000000607805 */ /* 0x000fe2000001ff00 */
[----:B------:R-:W-:Y:S01]  /*53d0*/  IMAD.U32 R37, R100, 0x10000, RZ ;  /* 0x0001000064257824 */ /* 0x000fe200078e00ff */
[----:B------:R-:W-:-:S02]  /*53e0*/  UMOV UR43, 0x400 ;  /* 0x00000400002b7882 */ /* 0x000fc40000000000 */
[----:B------:R-:W2:Y:S01]  /*53f0*/  LDC.64 R80, c[0x0][0x8b0] ;  /* 0x00022c00ff507b82 */ /* 0x000ea20000000a00 */
[----:B------:R-:W-:Y:S01]  /*5400*/  LOP3.LUT R3, R2, 0xe0, RZ, 0xc0, !PT ;  /* 0x000000e002037812 */ /* 0x000fe200078ec0ff */
[----:B------:R-:W-:Y:S01]  /*5410*/  IMAD.MOV.U32 R99, RZ, RZ, 0x2 ;  /* 0x00000002ff637424 */ /* 0x000fe200078e00ff */
[----:B------:R-:W-:Y:S01]  /*5420*/  ISETP.NE.U32.AND P0, PT, R82, 0x1, PT ;  /* 0x000000015200780c */ /* 0x000fe20003f05070 */
[----:B------:R-:W-:Y:S01]  /*5430*/  IMAD.MOV.U32 R98, RZ, RZ, 0x4 ;  /* 0x00000004ff627424 */ /* 0x000fe200078e00ff */
[----:B------:R-:W-:Y:S01]  /*5440*/  LOP3.LUT R44, R3, 0x1c, R44, 0xf8, !PT ;  /* 0x0000001c032c7812 */ /* 0x000fe200078ef82c */
[----:B------:R-:W-:Y:S01]  /*5450*/  IMAD.MOV.U32 R36, RZ, RZ, RZ ;  /* 0x000000ffff247224 */ /* 0x000fe200078e00ff */
[----:B------:R-:W-:Y:S01]  /*5460*/  LOP3.LUT R37, R37, 0x600000, RZ, 0xc0, !PT ;  /* 0x0060000025257812 */ /* 0x000fe200078ec0ff */
[----:B------:R-:W3:Y:S01]  /*5470*/  LDC.64 R46, c[0x0][0x8a8] ;  /* 0x00022a00ff2e7b82 */ /* 0x000ee20000000a00 */
[----:B------:R-:W-:Y:S01]  /*5480*/  R2P PR, R100, 0x6 ;  /* 0x0000000664007804 */ /* 0x000fe20000000000 */
[----:B------:R-:W-:Y:S01]  /*5490*/  IMAD.MOV.U32 R90, RZ, RZ, RZ ;  /* 0x000000ffff5a7224 */ /* 0x000fe200078e00ff */
[----:B------:R-:W-:Y:S01]  /*54a0*/  LOP3.LUT R44, R44, 0xf00, R2, 0xf8, !PT ;  /* 0x00000f002c2c7812 */ /* 0x000fe200078ef802 */
[----:B------:R-:W4:Y:S01]  /*54b0*/  LDCU UR62, c[0x0][0x370] ;  /* 0x00006e00ff3e77ac */ /* 0x000f220008000800 */
[----:B------:R-:W-:-:S02]  /*54c0*/  P2R R2, PR, RZ, 0x1 ;  /* 0x00000001ff027803 */ /* 0x000fc40000000000 */
[----:B------:R-:W-:Y:S01]  /*54d0*/  LOP3.LUT R100, R100, 0x60, RZ, 0xc0, !PT ;  /* 0x0000006064647812 */ /* 0x000fe200078ec0ff */
[----:B-1----:R-:W-:Y:S01]  /*54e0*/  ULEA UR43, UR4, UR43, 0x18 ;  /* 0x0000002b042b7291 */ /* 0x002fe2000f8ec0ff */
[----:B------:R-:W-:Y:S01]  /*54f0*/  SEL R99, R99, 0xfffffffe, !P1 ;  /* 0xfffffffe63637807 */ /* 0x000fe20004800000 */
[----:B------:R-:W1:Y:S01]  /*5500*/  LDCU.64 UR4, c[0x0][0x890] ;  /* 0x00011200ff0477ac */ /* 0x000e620008000a00 */
[----:B------:R-:W-:Y:S01]  /*5510*/  SEL R98, R98, 0xfffffffc, !P2 ;  /* 0xfffffffc62627807 */ /* 0x000fe20005000000 */
[----:B------:R-:W2:Y:S05]  /*5520*/  LDCU.64 UR54, c[0x0][0x348] ;  /* 0x00006900ff3677ac */ /* 0x000eaa0008000a00 */
[----:B------:R-:W4:Y:S01]  /*5530*/  LDS R0, [UR43+0x110] ;  /* 0x0001102bff007984 */ /* 0x000f220008000800 */
[----:B------:R-:W2:Y:S01]  /*5540*/  LDCU UR42, c[0x0][0xb0c] ;  /* 0x00016180ff2a77ac */ /* 0x000ea20008000800 */
[----:B------:R-:W2:Y:S01]  /*5550*/  LDCU UR39, c[0x0][0xb30] ;  /* 0x00016600ff2777ac */ /* 0x000ea20008000800 */
[----:B------:R-:W2:Y:S01]  /*5560*/  LDCU.64 UR60, c[0x0][0x888] ;  /* 0x00011100ff3c77ac */ /* 0x000ea20008000a00 */
[----:B-1----:R-:W-:Y:S01]  /*5570*/  IMAD.U32 R102, RZ, RZ, UR4 ;  /* 0x00000004ff667e24 */ /* 0x002fe2000f8e00ff */
[----:B------:R-:W-:Y:S01]  /*5580*/  UIADD3 UR4, UPT, UPT, UR43, 0x400, URZ ;  /* 0x000004002b047890 */ /* 0x000fe2000fffe0ff */
[----:B------:R-:W-:Y:S01]  /*5590*/  IMAD.U32 R101, RZ, RZ, UR5 ;  /* 0x00000005ff657e24 */ /* 0x000fe2000f8e00ff */
[----:B------:R-:W1:Y:S04]  /*55a0*/  LDCU.64 UR40, c[0x0][0xb28] ;  /* 0x00016500ff2877ac */ /* 0x000e680008000a00 */
[----:B------:R-:W-:Y:S01]  /*55b0*/  IMAD.U32 R88, RZ, RZ, UR4 ;  /* 0x00000004ff587e24 */ /* 0x000fe2000f8e00ff */
[----:B------:R-:W1:Y:S01]  /*55c0*/  LDCU.128 UR56, c[0x0][0xb10] ;  /* 0x00016200ff3877ac */ /* 0x000e620008000c00 */
[----:B------:R-:W1:Y:S01]  /*55d0*/  LDCU UR53, c[0x0][0x374] ;  /* 0x00006e80ff3577ac */ /* 0x000e620008000800 */
[----:B------:R-:W-:Y:S01]  /*55e0*/  UMOV UR52, URZ ;  /* 0x000000ff00347c82 */ /* 0x000fe20008000000 */
[----:B------:R-:W-:Y:S01]  /*55f0*/  UMOV UR47, URZ ;  /* 0x000000ff002f7c82 */ /* 0x000fe20008000000 */
[----:B-1234-:R-:W-:-:S07]  /*5600*/  IMAD.IADD R37, R0, 0x1, R37 ;  /* 0x0000000100257824 */ /* 0x01efce00078e0225 */
.L_x_166:
[----:B------:R-:W-:Y:S02]  /*5610*/  LEA R3, R90, UR43, 0x3 ;  /* 0x0000002b5a037c11 */ /* 0x000fe4000f8e18ff */
[----:B------:R-:W-:Y:S02]  /*5620*/  SHF.L.U32 R0, R96, 0x1f, RZ ;  /* 0x0000001f60007819 */ /* 0x000fe400000006ff */
[----:B-1----:R-:W-:Y:S02]  /*5630*/  LEA R4, R90, UR43, 0x4 ;  /* 0x0000002b5a047c11 */ /* 0x002fe4000f8e20ff */
[----:B------:R-:W1:Y:S02]  /*5640*/  SYNCS.PHASECHK.TRANS64.TRYWAIT P0, [R3+URZ+0x80], R0 ;  /* 0x00008000030075a7 */ /* 0x000e6400080011ff */
[----:B-1----:R-:W-:Y:S05]  /*5650*/  @!P0 BRA `(.L_x_91) ;  /* 0x0000006c00848947 */ /* 0x002fea0003800000 */
.L_x_216:
        /* <DEDUP_REMOVED lines=8> */
[----:B--2---:R-:W-:Y:S11]  /*56e0*/  LOP3.LUT P0, RZ, R6, 0x1, RZ, 0xc0, !PT ;  /* 0x0000000106ff7812 */ /* 0x004ff6000780c0ff */
[----:B------:R-:W-:Y:S02]  /*56f0*/  @!UPT UIADD3 URZ, UPT, UPT, URZ, URZ, URZ ;  /* 0x000000fffffff290 */ /* 0x000fe4000fffe0ff */
[----:B---3--:R-:W-:Y:S01]  /*5700*/  VOTEU.ANY UP1, P0 ;  /* 0x0000000000ff7886 */ /* 0x008fe20000020100 */
[----:B------:R-:W-:Y:S01]  /*5710*/  PLOP3.LUT P0, PT, PT, PT, UP1, 0x80, 0x8 ;  /* 0x000000000008781c */ /* 0x000fe20003f0f018 */
[----:B------:R-:W-:Y:S06]  /*5720*/  UP2UR UR4, UPR, URZ, 0x2 ;  /* 0x00000002ff047883 */ /* 0x000fec0008000000 */
[----:B------:R-:W-:Y:S06]  /*5730*/  IMAD.U32 R103, RZ, RZ, UR4 ;  /* 0x00000004ff677e24 */ /* 0x000fec000f8e00ff */
[----:B-1----:R-:W-:Y:S02]  /*5740*/  @P0 SHF.R.U32.HI R0, RZ, 0x10, R5 ;  /* 0x00000010ff000819 */ /* 0x002fe40000011605 */
        /* <DEDUP_REMOVED lines=12> */
[----:B------:R-:W2:Y:S01]  /*5810*/  LDCU UR12, c[0x0][0xb20] ;  /* 0x00016400ff0c77ac */ /* 0x000ea20008000800 */
[----:B------:R-:W-:Y:S02]  /*5820*/  UIMAD.WIDE.U32 UR4, UR53, UR59, URZ ;  /* 0x0000003b350472a5 */ /* 0x000fe4000f8e00ff */
[----:B------:R-:W-:Y:S02]  /*5830*/  UIMAD.WIDE.U32 UR6, UR62, UR56, URZ ;  /* 0x000000383e0672a5 */ /* 0x000fe4000f8e00ff */
[----:B------:R-:W-:Y:S02]  /*5840*/  UISETP.NE.AND UP0, UPT, UR58, 0x1, UPT ;  /* 0x000000013a00788c */ /* 0x000fe4000bf05270 */
[----:B------:R-:W-:Y:S02]  /*5850*/  UIMAD.WIDE.U32 UR8, UR37, UR59, URZ ;  /* 0x0000003b250872a5 */ /* 0x000fe4000f8e00ff */
[----:B------:R-:W-:Y:S02]  /*5860*/  UIMAD.WIDE.U32 UR10, UR38, UR56, URZ ;  /* 0x00000038260a72a5 */ /* 0x000fe4000f8e00ff */
[----:B------:R-:W-:Y:S02]  /*5870*/  UISETP.NE.AND UP1, UPT, UR42, 0x1, UPT ;  /* 0x000000012a00788c */ /* 0x000fe4000bf25270 */
[----:B------:R-:W-:Y:S01]  /*5880*/  UISETP.NE.AND UP2, UPT, UR45, 0x1, UPT ;  /* 0x000000012d00788c */ /* 0x000fe2000bf45270 */
[----:B------:R-:W-:Y:S02]  /*5890*/  UMOV UR4, UR5 ;  /* 0x0000000500047c82 */ /* 0x000fe40008000000 */
[----:B--2---:R-:W-:Y:S03]  /*58a0*/  USHF.R.U32.HI UR5, URZ, UR12, UR4 ;  /* 0x0000000cff057299 */ /* 0x004fe60008011604 */
[----:B------:R-:W-:Y:S02]  /*58b0*/  UMOV UR4, UR7 ;  /* 0x0000000700047c82 */ /* 0x000fe40008000000 */
[----:B------:R-:W-:Y:S02]  /*58c0*/  USHF.R.U32.HI UR7, URZ, UR57, UR4 ;  /* 0x00000039ff077299 */ /* 0x000fe40008011604 */
[----:B------:R-:W-:Y:S02]  /*58d0*/  USEL UR4, UR53, UR5, !UP0 ;  /* 0x0000000535047287 */ /* 0x000fe4000c000000 */
[----:B------:R-:W-:Y:S01]  /*58e0*/  USEL UR7, UR62, UR7, !UP1 ;  /* 0x000000073e077287 */ /* 0x000fe2000c800000 */
[----:B------:R-:W-:Y:S01]  /*58f0*/  UMOV UR5, UR9 ;  /* 0x0000000900057c82 */ /* 0x000fe20008000000 */
[----:B------:R-:W-:Y:S02]  /*5900*/  UIMAD.WIDE.U32 UR8, UR4, UR40, URZ ;  /* 0x00000028040872a5 */ /* 0x000fe4000f8e00ff */
[----:B------:R-:W-:Y:S03]  /*5910*/  USHF.R.U32.HI UR6, URZ, UR12, UR5 ;  /* 0x0000000cff067299 */ /* 0x000fe60008011605 */
[----:B------:R-:W-:Y:S01]  /*5920*/  UMOV UR5, UR11 ;  /* 0x0000000b00057c82 */ /* 0x000fe20008000000 */
[----:B------:R-:W-:Y:S02]  /*5930*/  UIMAD.WIDE.U32 UR10, UR7, UR40, URZ ;  /* 0x00000028070a72a5 */ /* 0x000fe4000f8e00ff */
[----:B------:R-:W-:Y:S02]  /*5940*/  USHF.R.U32.HI UR12, URZ, UR57, UR5 ;  /* 0x00000039ff0c7299 */ /* 0x000fe40008011605 */
[----:B------:R-:W-:Y:S01]  /*5950*/  USEL UR6, UR37, UR6, !UP0 ;  /* 0x0000000625067287 */ /* 0x000fe2000c000000 */
[----:B------:R-:W-:Y:S02]  /*5960*/  UMOV UR5, UR9 ;  /* 0x0000000900057c82 */ /* 0x000fe40008000000 */
[----:B------:R-:W-:Y:S01]  /*5970*/  UMOV UR10, UR11 ;  /* 0x0000000b000a7c82 */ /* 0x000fe20008000000 */
[----:B------:R-:W-:Y:S02]  /*5980*/  @UP2 USHF.R.U32.HI UR4, URZ, UR41, UR5 ;  /* 0x00000029ff042299 */ /* 0x000fe40008011605 */
[----:B------:R-:W-:Y:S02]  /*5990*/  @UP2 USHF.R.U32.HI UR7, URZ, UR41, UR10 ;  /* 0x00000029ff072299 */ /* 0x000fe4000801160a */
[----:B------:R-:W-:Y:S02]  /*59a0*/  UIMAD UR4, UR45, UR4, URZ ;  /* 0x000000042d0472a4 */ /* 0x000fe4000f8e02ff */
        /* <DEDUP_REMOVED lines=8> */
[----:B------:R-:W-:Y:S02]  /*5a30*/  USEL UR11, UR6, UR4, !UP2 ;  /* 0x00000004060b7287 */ /* 0x000fe4000d000000 */
[----:B------:R-:W-:Y:S02]  /*5a40*/  UIADD3 UR8, UPT, UPT, -UR5, URZ, URZ ;  /* 0x000000ff05087290 */ /* 0x000fe4000fffe1ff */
[----:B------:R-:W-:Y:S01]  /*5a50*/  UIADD3 UR10, UPT, UPT, -UR11, URZ, URZ ;  /* 0x000000ff0b0a7290 */ /* 0x000fe2000fffe1ff */
[----:B------:R-:W-:Y:S01]  /*5a60*/  @!UP0 UMOV UR4, UR9 ;  /* 0x0000000900048c82 */ /* 0x000fe20008000000 */
[----:B------:R-:W-:Y:S02]  /*5a70*/  UIADD3 UR9, UPT, UPT, -UR6, URZ, URZ ;  /* 0x000000ff06097290 */ /* 0x000fe4000fffe1ff */
[----:B------:R-:W-:Y:S02]  /*5a80*/  @!UP0 USHF.R.U32.HI UR4, URZ, UR41, UR4 ;  /* 0x00000029ff048299 */ /* 0x000fe40008011604 */
[----:B------:R-:W-:Y:S02]  /*5a90*/  UIMAD UR10, UR45, UR10, UR6 ;  /* 0x0000000a2d0a72a4 */ /* 0x000fe4000f8e0206 */
[----:B------:R-:W-:Y:S04]  /*5aa0*/  @!UP0 USEL UR4, UR5, UR4, !UP2 ;  /* 0x0000000405048287 */ /* 0x000fe8000d000000 */
[----:B------:R-:W-:Y:S02]  /*5ab0*/  @!UP0 UIMAD UR10, UR7, UR10, UR4 ;  /* 0x0000000a070a82a4 */ /* 0x000fe4000f8e0204 */
[----:B------:R-:W-:Y:S02]  /*5ac0*/  @!UP0 UIADD3 UR11, UPT, UPT, UR11, -UR4, URZ ;  /* 0x800000040b0b8290 */ /* 0x000fe4000fffe0ff */
[----:B------:R-:W-:Y:S02]  /*5ad0*/  UIMAD UR7, UR42, UR8, UR38 ;  /* 0x000000082a0772a4 */ /* 0x000fe4000f8e0226 */
[----:B------:R-:W-:Y:S02]  /*5ae0*/  @!UP0 UIMAD UR6, UR11, UR45, UR5 ;  /* 0x0000002d0b0682a4 */ /* 0x000fe4000f8e0205 */
[----:B------:R-:W-:Y:S01]  /*5af0*/  UIMAD UR4, UR58, UR9, UR37 ;  /* 0x000000093a0472a4 */ /* 0x000fe2000f8e0225 */
[----:B------:R-:W-:Y:S02]  /*5b00*/  @!UP0 UMOV UR5, UR10 ;  /* 0x0000000a00058c82 */ /* 0x000fe40008000000 */
[----:B------:R-:W-:Y:S02]  /*5b10*/  UIMAD UR38, UR5, UR42, UR7 ;  /* 0x0000002a052672a4 */ /* 0x000fe4000f8e0207 */
[----:B------:R-:W-:Y:S11]  /*5b20*/  UIMAD UR37, UR6, UR58, UR4 ;  /* 0x0000003a062572a4 */ /* 0x000ff6000f8e0204 */
[----:B------:R-:W-:Y:S01]  /*5b30*/  @!UPT UIADD3 URZ, UPT, UPT, URZ, URZ, URZ ;  /* 0x000000fffffff290 */ /* 0x000fe2000fffe0ff */
.L_x_92:
[----:B------:R-:W-:Y:S01]  /*5b40*/  UISETP.NE.AND UP0, UPT, UR39, 0x1, UPT ;  /* 0x000000012700788c */ /* 0x000fe2000bf05270 */
[----:B------:R-:W-:Y:S01]  /*5b50*/  LOP3.LUT P0, RZ, R88, 0x3f0, RZ, 0xc0, !PT ;  /* 0x000003f058ff7812 */ /* 0x000fe2000780c0ff */
[----:B------:R-:W-:Y:S01]  /*5b60*/  USHF.L.U32 UR50, UR16, 0x7, URZ ;  /* 0x0000000710327899 */ /* 0x000fe200080006ff */
[----:B------:R-:W-:Y:S01]  /*5b70*/  BSSY.RECONVERGENT B6, `(.L_x_93) ;  /* 0x0000034000067945 */ /* 0x000fe20003800200 */
[----:B------:R-:W-:Y:S01]  /*5b80*/  USHF.L.U32 UR49, UR20, 0x8, URZ ;  /* 0x0000000814317899 */ /* 0x000fe200080006ff */
[----:B------:R-:W-:Y:S06]  /*5b90*/  IADD3 R90, PT, PT, R90, 0x1, RZ ;  /* 0x000000015a5a7810 */ /* 0x000fec0007ffe0ff */
[----:B------:R-:W2:Y:S01]  /*5ba0*/  @!UP0 LDCU.128 UR12, c[0x0][0xb10] ;  /* 0x00016200ff0c87ac */ /* 0x000ea20008000c00 */
[----:B------:R-:W3:Y:S01]  /*5bb0*/  @!UP0 LDCU UR5, c[0x0][0xb0c] ;  /* 0x00016180ff0587ac */ /* 0x000ee20008000800 */
[----:B------:R-:W4:Y:S01]  /*5bc0*/  @!UP0 LDCU UR10, c[0x0][0xb20] ;  /* 0x00016400ff0a87ac */ /* 0x000f220008000800 */
[----:B--2---:R-:W-:Y:S02]  /*5bd0*/  UIMAD.WIDE.U32 UR8, UR38, UR12, URZ ;  /* 0x0000000c260872a5 */ /* 0x004fe4000f8e00ff */
[----:B------:R-:W-:Y:S02]  /*5be0*/  UIMAD.WIDE.U32 UR6, UR37, UR15, URZ ;  /* 0x0000000f250672a5 */ /* 0x000fe4000f8e00ff */
[----:B------:R-:W-:Y:S03]  /*5bf0*/  @!UP0 UISETP.NE.AND UP1, UPT, UR14, 0x1, UPT ;  /* 0x000000010e00888c */ /* 0x000fe6000bf25270 */
[----:B------:R-:W-:Y:S01]  /*5c00*/  @!UP0 UMOV UR4, UR9 ;  /* 0x0000000900048c82 */ /* 0x000fe20008000000 */
[----:B---3--:R-:W-:Y:S02]  /*5c10*/  @!UP0 UISETP.NE.AND UP2, UPT, UR5, 0x1, UPT ;  /* 0x000000010500888c */ /* 0x008fe4000bf45270 */
[----:B------:R-:W-:Y:S01]  /*5c20*/  @!UP0 USHF.R.U32.HI UR4, URZ, UR13, UR4 ;  /* 0x0000000dff048299 */ /* 0x000fe20008011604 */
[----:B------:R-:W-:Y:S02]  /*5c30*/  @!UP0 UMOV UR6, UR7 ;  /* 0x0000000700068c82 */ /* 0x000fe40008000000 */
[----:B----4-:R-:W-:Y:S02]  /*5c40*/  @!UP0 USHF.R.U32.HI UR6, URZ, UR10, UR6 ;  /* 0x0000000aff068299 */ /* 0x010fe40008011606 */
[----:B------:R-:W-:Y:S02]  /*5c50*/  @!UP0 USEL UR7, UR38, UR4, !UP2 ;  /* 0x0000000426078287 */ /* 0x000fe4000d000000 */
[----:B------:R-:W-:Y:S04]  /*5c60*/  @!UP0 USEL UR6, UR37, UR6, !UP1 ;  /* 0x0000000625068287 */ /* 0x000fe8000c800000 */
[----:B------:R-:W-:Y:S02]  /*5c70*/  @!UP0 UIADD3 UR4, UPT, UPT, -UR7, UR6, URZ ;  /* 0x0000000607048290 */ /* 0x000fe4000fffe1ff */
[----:B------:R-:W-:Y:S02]  /*5c80*/  @!UP0 UIADD3 UR6, UPT, UPT, UR7, -UR6, URZ ;  /* 0x8000000607068290 */ /* 0x000fe4000fffe0ff */
[----:B------:R-:W-:Y:S02]  /*5c90*/  @!UP0 UIMAD UR38, UR4, UR5, UR38 ;  /* 0x00000005042682a4 */ /* 0x000fe4000f8e0226 */
[----:B------:R-:W-:Y:S01]  /*5ca0*/  @!UP0 UIMAD UR37, UR6, UR14, UR37 ;  /* 0x0000000e062582a4 */ /* 0x000fe2000f8e0225 */
[----:B------:R-:W-:Y:S11]  /*5cb0*/  @!P0 BRA `(.L_x_94) ;  /* 0x00000000007c8947 */ /* 0x000ff60003800000 */
[----:B------:R-:W2:Y:S01]  /*5cc0*/  LDCU.64 UR8, c[0x4][0x80] ;  /* 0x01001000ff0877ac */ /* 0x000ea20008000a00 */
[----:B------:R-:W-:Y:S01]  /*5cd0*/  MOV R2, 0x0 ;  /* 0x0000000000027802 */ /* 0x000fe20000000f00 */
[----:B------:R-:W-:Y:S02]  /*5ce0*/  HFMA2 R12, -RZ, RZ, 0, 5.9604644775390625e-08 ;  /* 0x00000001ff0c7431 */ /* 0x000fe400000001ff */
[----:B------:R-:W-:Y:S01]  /*5cf0*/  IMAD.MOV.U32 R8, RZ, RZ, 0x70 ;  /* 0x00000070ff087424 */ /* 0x000fe200078e00ff */
[----:B------:R3:W4:Y:S01]  /*5d00*/  LDC.64 R14, c[0x4][R2] ;  /* 0x01000000020e7b82 */ /* 0x0007220000000a00 */
[----:B------:R-:W1:Y:S01]  /*5d10*/  LDCU.64 UR6, c[0x4][0x88] ;  /* 0x01001100ff0677ac */ /* 0x000e620008000a00 */
[----:B------:R-:W-:Y:S01]  /*5d20*/  IMAD.MOV.U32 R13, RZ, RZ, RZ ;  /* 0x000000ffff0d7224 */ /* 0x000fe200078e00ff */
[----:B------:R-:W1:Y:S01]  /*5d30*/  LDCU.64 UR4, c[0x4][0x8] ;  /* 0x01000100ff0477ac */ /* 0x000e620008000a00 */
[----:B--2---:R-:W-:Y:S01]  /*5d40*/  MOV R5, UR9 ;  /* 0x0000000900057c02 */ /* 0x004fe20008000f00 */
[----:B------:R-:W-:Y:S01]  /*5d50*/  IMAD.U32 R4, RZ, RZ, UR8 ;  /* 0x00000008ff047e24 */ /* 0x000fe2000f8e00ff */
[----:B-1----:R-:W-:Y:S01]  /*5d60*/  MOV R7, UR7 ;  /* 0x0000000700077c02 */ /* 0x002fe20008000f00 */
[----:B------:R-:W-:Y:S01]  /*5d70*/  IMAD.U32 R6, RZ, RZ, UR6 ;  /* 0x00000006ff067e24 */ /* 0x000fe2000f8e00ff */
[----:B------:R-:W-:Y:S01]  /*5d80*/  MOV R11, UR5 ;  /* 0x00000005000b7c02 */ /* 0x000fe20008000f00 */
[----:B------:R-:W-:Y:S02]  /*5d90*/  IMAD.U32 R10, RZ, RZ, UR4 ;  /* 0x00000004ff0a7e24 */ /* 0x000fe4000f8e00ff */
[----:B------:R-:W-:Y:S07]  /*5da0*/  LEPC R20, `(.L_x_95) ;  /* 0x000000001014794e */ /* 0x000fee0000000000 */
[----:B---345:R-:W-:Y:S05]  /*5db0*/  CALL.ABS.NOINC R14 ;  /* 0x000000000e007343 */ /* 0x038fea0003c00000 */
.L_x_95:
[----:B------:R-:W1:Y:S01]  /*5dc0*/  LDCU.64 UR8, c[0x4][0x80] ;  /* 0x01001000ff0877ac */ /* 0x000e620008000a00 */
[----:B------:R-:W2:Y:S01]  /*5dd0*/  LDC.64 R2, c[0x4][R2] ;  /* 0x0100000002027b82 */ /* 0x000ea20000000a00 */
[----:B------:R-:W-:Y:S02]  /*5de0*/  HFMA2 R12, -RZ, RZ, 0, 5.9604644775390625e-08 ;  /* 0x00000001ff0c7431 */ /* 0x000fe400000001ff */
[----:B------:R-:W-:Y:S02]  /*5df0*/  IMAD.MOV.U32 R8, RZ, RZ, 0x70 ;  /* 0x00000070ff087424 */ /* 0x000fe400078e00ff */
[----:B------:R-:W-:Y:S01]  /*5e00*/  IMAD.MOV.U32 R13, RZ, RZ, RZ ;  /* 0x000000ffff0d7224 */ /* 0x000fe200078e00ff */
[----:B------:R-:W3:Y:S01]  /*5e10*/  LDCU.64 UR6, c[0x4][0x88] ;  /* 0x01001100ff0677ac */ /* 0x000ee20008000a00 */
[----:B------:R-:W4:Y:S01]  /*5e20*/  LDCU.64 UR4, c[0x4][0x8] ;  /* 0x01000100ff0477ac */ /* 0x000f220008000a00 */
[----:B-1----:R-:W-:Y:S02]  /*5e30*/  MOV R4, UR8 ;  /* 0x0000000800047c02 */ /* 0x002fe40008000f00 */
[----:B------:R-:W-:Y:S02]  /*5e40*/  MOV R5, UR9 ;  /* 0x0000000900057c02 */ /* 0x000fe40008000f00 */
[----:B---3--:R-:W-:Y:S01]  /*5e50*/  MOV R7, UR7 ;  /* 0x0000000700077c02 */ /* 0x008fe20008000f00 */
[----:B------:R-:W-:Y:S01]  /*5e60*/  IMAD.U32 R6, RZ, RZ, UR6 ;  /* 0x00000006ff067e24 */ /* 0x000fe2000f8e00ff */
[----:B----4-:R-:W-:Y:S01]  /*5e70*/  MOV R11, UR5 ;  /* 0x00000005000b7c02 */ /* 0x010fe20008000f00 */
[----:B------:R-:W-:Y:S02]  /*5e80*/  IMAD.U32 R10, RZ, RZ, UR4 ;  /* 0x00000004ff0a7e24 */ /* 0x000fe4000f8e00ff */
[----:B------:R-:W-:Y:S07]  /*5e90*/  LEPC R20, `(.L_x_94) ;  /* 0x000000001014794e */ /* 0x000fee0000000000 */
[----:B--2---:R-:W-:Y:S05]  /*5ea0*/  CALL.ABS.NOINC R2 ;  /* 0x0000000002007343 */ /* 0x004fea0003c00000 */
.L_x_94:
[----:B------:R-:W-:Y:S05]  /*5eb0*/  BSYNC.RECONVERGENT B6 ;  /* 0x0000000000067941 */ /* 0x000fea0003800200 */
.L_x_93:
[----:B------:R-:W-:Y:S02]  /*5ec0*/  R2UR UR6, R87 ;  /* 0x00000000570672ca */ /* 0x000fe400000e0000 */
[----:B------:R-:W-:Y:S02]  /*5ed0*/  R2UR UR5, R102 ;  /* 0x00000000660572ca */ /* 0x000fe400000e0000 */
[----:B------:R-:W-:Y:S02]  /*5ee0*/  R2UR UR4, R101 ;  /* 0x00000000650472ca */ /* 0x000fe400000e0000 */
[----:B------:R-:W-:Y:S02]  /*5ef0*/  ISETP.NE.U32.AND P4, PT, R80, RZ, PT ;  /* 0x000000ff5000720c */ /* 0x000fe40003f85070 */
[----:B------:R-:W-:Y:S02]  /*5f00*/  ISETP.NE.U32.AND P2, PT, RZ, UR60, PT ;  /* 0x0000003cff007c0c */ /* 0x000fe4000bf45070 */
[----:B------:R-:W-:Y:S02]  /*5f10*/  ISETP.NE.AND.EX P4, PT, R81, RZ, PT, P4 ;  /* 0x000000ff5100720c */ /* 0x000fe40003f85340 */
[----:B------:R-:W-:Y:S01]  /*5f20*/  ISETP.NE.AND.EX P2, PT, RZ, UR61, PT, P2 ;  /* 0x0000003dff007c0c */ /* 0x000fe2000bf45320 */
[----:B------:R-:W-:Y:S02]  /*5f30*/  UISETP.NE.AND UP2, UPT, UR6, URZ, UPT ;  /* 0x000000ff0600728c */ /* 0x000fe4000bf45270 */
[----:B------:R-:W-:Y:S04]  /*5f40*/  UISETP.NE.U32.AND UP0, UPT, UR5, URZ, UPT ;  /* 0x000000ff0500728c */ /* 0x000fe8000bf05070 */
[----:B------:R-:W-:Y:S01]  /*5f50*/  UISETP.NE.AND.EX UP1, UPT, UR4, URZ, UPT, UP0 ;  /* 0x000000ff0400728c */ /* 0x000fe2000bf25300 */
[----:B------:R-:W-:Y:S01]  /*5f60*/  PLOP3.LUT P1, PT, PT, PT, UP2, 0x80, 0x8 ;  /* 0x000000000008781c */ /* 0x000fe20003f2f028 */
[----:B------:R-:W-:Y:S03]  /*5f70*/  UPLOP3.LUT UP0, UPT, UPT, UPT, UPT, 0x40, 0x4 ;  /* 0x000000000004789c */ /* 0x000fe60003f0e870 */
[----:B------:R-:W-:Y:S06]  /*5f80*/  @UP2 UPLOP3.LUT UP0, UPT, UPT, UPT, UP1, 0x80, 0x8 ;  /* 0x000000000008289c */ /* 0x000fec0003f0f010 */
[----:B------:R-:W-:Y:S01]  /*5f90*/  PLOP3.LUT P0, PT, PT, PT, UP0, 0x80, 0x8 ;  /* 0x000000000008781c */ /* 0x000fe20003f0f008 */
[----:B------:R-:W-:Y:S01]  /*5fa0*/  @!UPT UIADD3 URZ, UPT, UPT, URZ, URZ, URZ ;  /* 0x000000fffffff290 */ /* 0x000fe2000fffe0ff */
[----:B------:R-:W-:Y:S11]  /*5fb0*/  BRA.U !UP1, `(.L_x_96) ;  /* 0x0000000109407547 */ /* 0x000ff6000b800000 */
[----:B------:R-:W-:Y:S01]  /*5fc0*/  UISETP.NE.U32.AND UP0, UPT, UR60, URZ, UPT ;  /* 0x000000ff3c00728c */ /* 0x000fe2000bf05070 */
[----:B------:R-:W-:Y:S01]  /*5fd0*/  R2UR UR6, R102 ;  /* 0x00000000660672ca */ /* 0x000fe200000e0000 */
[----:B------:R-:W2:Y:S01]  /*5fe0*/  LDCU.64 UR8, c[0x0][0x358] ;  /* 0x00006b00ff0877ac */ /* 0x000ea20008000a00 */
[----:B------:R-:W-:Y:S02]  /*5ff0*/  HFMA2 R83, -RZ, RZ, 0, 5.9604644775390625e-08 ;  /* 0x00000001ff537431 */ /* 0x000fe400000001ff */
[----:B-1----:R-:W-:Y:S01]  /*6000*/  IMAD.MOV.U32 R0, RZ, RZ, 0x1 ;  /* 0x00000001ff007424 */ /* 0x002fe200078e00ff */
[----:B------:R-:W-:Y:S06]  /*6010*/  UISETP.NE.AND.EX UP0, UPT, UR61, URZ, UPT, UP0 ;  /* 0x000000ff3d00728c */ /* 0x000fec000bf05300 */
[----:B------:R-:W-:Y:S05]  /*6020*/  PLOP3.LUT P3, PT, PT, PT, UP0, 0x80, 0x8 ;  /* 0x000000000008781c */ /* 0x000fea0003f6f008 */
[----:B------:R-:W1:Y:S01]  /*6030*/  @UP0 LDCU.64 UR4, c[0x0][0x888] ;  /* 0x00011100ff0407ac */ /* 0x000e620008000a00 */
[----:B------:R-:W-:Y:S07]  /*6040*/  @UP0 UIMAD UR6, UR36, UR6, URZ ;  /* 0x00000006240602a4 */ /* 0x000fee000f8e02ff */
[----:B------:R-:W-:Y:S01]  /*6050*/  @!P3 PRMT R83, R0, 0x7610, R83 ;  /* 0x000076100053b816 */ /* 0x000fe20000000053 */
[----:B-1----:R-:W-:Y:S06]  /*6060*/  @UP0 UIMAD.WIDE UR4, UR6, 0x4, UR4 ;  /* 0x00000004060408a5 */ /* 0x002fec000f8e0204 */
[----:B------:R-:W-:Y:S02]  /*6070*/  IMAD.U32 R2, RZ, RZ, UR4 ;  /* 0x00000004ff027e24 */ /* 0x000fe4000f8e00ff */
[----:B------:R-:W-:Y:S03]  /*6080*/  IMAD.U32 R3, RZ, RZ, UR5 ;  /* 0x00000005ff037e24 */ /* 0x000fe6000f8e00ff */
[----:B------:R-:W1:Y:S02]  /*6090*/  @!UP0 LDCU UR4, c[0x0][0x880] ;  /* 0x00011000ff0487ac */ /* 0x000e640008000800 */
[----:B--2--5:R2:W5:Y:S02]  /*60a0*/  @P3 LDG.E R45, desc[UR8][R2.64] ;  /* 0x00000008022d3981 */ /* 0x024564000c1e1900 */
[----:B-12---:R-:W-:Y:S02]  /*60b0*/  @!P3 MOV R45, UR4 ;  /* 0x00000004002dbc02 */ /* 0x006fe40008000f00 */
.L_x_96:
[----:B------:R-:W-:Y:S05]  /*60c0*/  @!P4 BRA `(.L_x_97) ;  /* 0x000000000024c947 */ /* 0x000fea0003800000 */
[----:B------:R-:W-:Y:S01]  /*60d0*/  ISETP.NE.U32.AND P3, PT, R46, RZ, PT ;  /* 0x000000ff2e00720c */ /* 0x000fe20003f65070 */
[----:B------:R-:W2:Y:S03]  /*60e0*/  LDCU.64 UR4, c[0x0][0x358] ;  /* 0x00006b00ff0477ac */ /* 0x000ea60008000a00 */
[----:B------:R-:W-:Y:S11]  /*60f0*/  ISETP.NE.AND.EX P3, PT, R47, RZ, PT, P3 ;  /* 0x000000ff2f00720c */ /* 0x000ff60003f65330 */
[----:B------:R-:W-:Y:S02]  /*6100*/  @!UPT UIADD3 URZ, UPT, UPT, URZ, URZ, URZ ;  /* 0x000000fffffff290 */ /* 0x000fe4000fffe0ff */
[----:B------:R-:W3:Y:S01]  /*6110*/  @P3 LDC.64 R2, c[0x0][0x8a8] ;  /* 0x00022a00ff023b82 */ /* 0x000ee20000000a00 */
[----:B-1----:R-:W-:Y:S04]  /*6120*/  @P3 IMAD R0, R80, UR36, RZ ;  /* 0x0000002450003c24 */ /* 0x002fe8000f8e02ff */
[----:B---3--:R-:W-:Y:S05]  /*6130*/  @P3 IMAD.WIDE R2, R0, 0x4, R2 ;  /* 0x0000000400023825 */ /* 0x008fea00078e0202 */
[----:B--2--5:R2:W5:Y:S02]  /*6140*/  @P3 LDG.E R38, desc[UR4][R2.64] ;  /* 0x0000000402263981 */ /* 0x024564000c1e1900 */
[----:B--2---:R-:W3:Y:S02]  /*6150*/  @!P3 LDC R38, c[0x0][0x8a0] ;  /* 0x00022800ff26bb82 */ /* 0x004ee40000000800 */
.L_x_97:
[----:B-----5:R-:W-:Y:S01]  /*6160*/  FSETP.NEU.AND P3, PT, R45, RZ, PT ;  /* 0x000000ff2d00720b */ /* 0x020fe20003f6d000 */
[----:B------:R-:W-:Y:S01]  /*6170*/  IMAD.SHL.U32 R107, R44, 0x4, RZ ;  /* 0x000000042c6b7824 */ /* 0x000fe200078e00ff */
[----:B------:R-:W-:Y:S01]  /*6180*/  SEL R3, RZ, 0xffffffff, P2 ;  /* 0xffffffffff037807 */ /* 0x000fe20001000000 */
[----:B------:R-:W-:Y:S01]  /*6190*/  IMAD.SHL.U32 R110, R98, 0x10, RZ ;  /* 0x00000010626e7824 */ /* 0x000fe200078e00ff */
[----:B------:R-:W-:Y:S01]  /*61a0*/  @P1 LOP3.LUT P2, RZ, R83, 0xff, RZ, 0xc0, !PT ;  /* 0x000000ff53ff1812 */ /* 0x000fe2000784c0ff */
[----:B------:R-:W-:Y:S01]  /*61b0*/  VIADD R106, R107, UR43 ;  /* 0x0000002b6b6a7c36 */ /* 0x000fe20008000000 */
[----:B-1----:R-:W-:Y:S01]  /*61c0*/  @P1 SEL R0, RZ, 0xffffffff, P3 ;  /* 0xffffffffff001807 */ /* 0x002fe20001800000 */
[----:B------:R-:W-:Y:S01]  /*61d0*/  IMAD.MOV.U32 R112, RZ, RZ, -0x10 ;  /* 0xfffffff0ff707424 */ /* 0x000fe200078e00ff */
[----:B------:R-:W-:Y:S01]  /*61e0*/  LEA R108, R36, UR43, 0x3 ;  /* 0x0000002b246c7c11 */ /* 0x000fe2000f8e18ff */
[----:B------:R-:W-:Y:S01]  /*61f0*/  IMAD.SHL.U32 R111, R99, 0x10, RZ ;  /* 0x00000010636f7824 */ /* 0x000fe200078e00ff */
[----:B------:R-:W-:Y:S01]  /*6200*/  @P0 SEL R0, R3, R0, !P2 ;  /* 0x0000000003000207 */ /* 0x000fe20005000000 */
[C---:B------:R-:W-:Y:S01]  /*6210*/  IMAD.IADD R94, R106.reuse, 0x1, R110 ;  /* 0x000000016a5e7824 */ /* 0x040fe200078e026e */
[----:B------:R-:W-:Y:S01]  /*6220*/  PLOP3.LUT P2, PT, PT, PT, UP1, 0x80, 0x8 ;  /* 0x000000000008781c */ /* 0x000fe20003f4f018 */
[----:B------:R-:W-:Y:S01]  /*6230*/  IMAD.IADD R105, R106, 0x1, R111 ;  /* 0x000000016a697824 */ /* 0x000fe200078e026f */
[----:B------:R-:W-:Y:S01]  /*6240*/  @P1 LOP3.LUT R0, R0, 0x1, RZ, 0xc0, !PT ;  /* 0x0000000100001812 */ /* 0x000fe200078ec0ff */
[----:B------:R-:W-:Y:S01]  /*6250*/  IMAD.IADD R92, R111, 0x1, R94 ;  /* 0x000000016f5c7824 */ /* 0x000fe200078e025e */
[----:B------:R-:W-:Y:S01]  /*6260*/  LOP3.LUT P4, R89, R83, 0xff, RZ, 0xc0, !PT ;  /* 0x000000ff53597812 */ /* 0x000fe2000788c0ff */
[----:B------:R-:W-:Y:S01]  /*6270*/  BSSY B1, `(.L_x_98) ;  /* 0x0000049000017945 */ /* 0x000fe20003800000 */
[----:B------:R-:W-:Y:S01]  /*6280*/  ISETP.NE.U32.OR P5, PT, R0, 0x1, !P1 ;  /* 0x000000010000780c */ /* 0x000fe20004fa5470 */
[----:B------:R-:W-:Y:S01]  /*6290*/  IMAD.MOV.U32 R113, RZ, RZ, 0x1 ;  /* 0x00000001ff717424 */ /* 0x000fe200078e00ff */
[----:B------:R-:W-:Y:S01]  /*62a0*/  SEL R2, RZ, 0xffffffff, P3 ;  /* 0xffffffffff027807 */ /* 0x000fe20001800000 */
[----:B------:R-:W-:Y:S01]  /*62b0*/  IMAD R39, R36, 0x100, R37 ;  /* 0x0000010024277824 */ /* 0x000fe200078e0225 */
[----:B------:R-:W-:Y:S01]  /*62c0*/  P2R R104, PR, RZ, 0x20 ;  /* 0x00000020ff687803 */ /* 0x000fe20000000000 */
[----:B------:R-:W-:Y:S01]  /*62d0*/  IMAD.MOV.U32 R109, RZ, RZ, RZ ;  /* 0x000000ffff6d7224 */ /* 0x000fe200078e00ff */
[----:B------:R-:W-:Y:S02]  /*62e0*/  CS2R R78, SRZ ;  /* 0x00000000004e7805 */ /* 0x000fe4000001ff00 */
[----:B------:R-:W-:Y:S02]  /*62f0*/  @P2 SEL R2, R3, R2, !P4 ;  /* 0x0000000203022207 */ /* 0x000fe40006000000 */
[----:B------:R-:W-:Y:S02]  /*6300*/  CS2R R76, SRZ ;  /* 0x00000000004c7805 */ /* 0x000fe4000001ff00 */
[----:B------:R-:W-:Y:S02]  /*6310*/  CS2R R74, SRZ ;  /* 0x00000000004a7805 */ /* 0x000fe4000001ff00 */
[----:B------:R-:W-:Y:S02]  /*6320*/  CS2R R72, SRZ ;  /* 0x0000000000487805 */ /* 0x000fe4000001ff00 */
[----:B------:R-:W-:Y:S02]  /*6330*/  LOP3.LUT R2, R2, 0x1, RZ, 0xc0, !PT ;  /* 0x0000000102027812 */ /* 0x000fe400078ec0ff */
[----:B------:R-:W-:Y:S02]  /*6340*/  CS2R R70, SRZ ;  /* 0x0000000000467805 */ /* 0x000fe4000001ff00 */
[----:B------:R-:W-:Y:S02]  /*6350*/  @P5 SHF.L.U32 R0, RZ, 0x1f, RZ ;  /* 0x0000001fff005819 */ /* 0x000fe400000006ff */
[----:B------:R-:W-:Y:S02]  /*6360*/  CS2R R68, SRZ ;  /* 0x0000000000447805 */ /* 0x000fe4000001ff00 */
[----:B------:R-:W-:Y:S02]  /*6370*/  ISETP.NE.U32.AND P2, PT, R2, 0x1, PT ;  /* 0x000000010200780c */ /* 0x000fe40003f45070 */
[----:B------:R-:W-:Y:S01]  /*6380*/  CS2R R66, SRZ ;  /* 0x0000000000427805 */ /* 0x000fe2000001ff00 */
[----:B------:R1:W2:Y:S01]  /*6390*/  @P5 SYNCS.PHASECHK.TRANS64.TRYWAIT P1, [UR43+0x30], R0 ;  /* 0x00003000ff0055a7 */ /* 0x0002a2000802112b */
[----:B------:R-:W-:Y:S02]  /*63a0*/  CS2R R64, SRZ ;  /* 0x0000000000407805 */ /* 0x000fe4000001ff00 */
[----:B------:R-:W-:Y:S02]  /*63b0*/  P2R R114, PR, RZ, 0x4 ;  /* 0x00000004ff727803 */ /* 0x000fe40000000000 */
[----:B------:R-:W-:Y:S02]  /*63c0*/  CS2R R62, SRZ ;  /* 0x00000000003e7805 */ /* 0x000fe4000001ff00 */
[----:B------:R-:W-:Y:S02]  /*63d0*/  ISETP.NE.U32.AND P2, PT, R82, 0x1, PT ;  /* 0x000000015200780c */ /* 0x000fe40003f45070 */
[----:B------:R-:W-:Y:S02]  /*63e0*/  CS2R R60, SRZ ;  /* 0x00000000003c7805 */ /* 0x000fe4000001ff00 */
[----:B------:R-:W-:Y:S02]  /*63f0*/  CS2R R58, SRZ ;  /* 0x00000000003a7805 */ /* 0x000fe4000001ff00 */
[----:B------:R-:W-:Y:S02]  /*6400*/  CS2R R56, SRZ ;  /* 0x0000000000387805 */ /* 0x000fe4000001ff00 */
[----:B------:R-:W-:Y:S02]  /*6410*/  SEL R112, R112, 0x10, !P2 ;  /* 0x0000001070707807 */ /* 0x000fe40005000000 */
[----:B------:R-:W-:Y:S02]  /*6420*/  CS2R R54, SRZ ;  /* 0x0000000000367805 */ /* 0x000fe4000001ff00 */
[----:B------:R-:W-:Y:S02]  /*6430*/  CS2R R52, SRZ ;  /* 0x0000000000347805 */ /* 0x000fe4000001ff00 */
[----:B------:R-:W-:Y:S02]  /*6440*/  CS2R R50, SRZ ;  /* 0x0000000000327805 */ /* 0x000fe4000001ff00 */
[----:B------:R-:W-:Y:S01]  /*6450*/  CS2R R48, SRZ ;  /* 0x0000000000307805 */ /* 0x000fe2000001ff00 */
[----:B------:R-:W-:Y:S02]  /*6460*/  IMAD.IADD R106, R106, 0x1, R112 ;  /* 0x000000016a6a7824 */ /* 0x000fe400078e0270 */
[C---:B------:R-:W-:Y:S02]  /*6470*/  IMAD.IADD R95, R112.reuse, 0x1, R105 ;  /* 0x00000001705f7824 */ /* 0x040fe400078e0269 */
[C---:B------:R-:W-:Y:S02]  /*6480*/  IMAD.IADD R93, R112.reuse, 0x1, R94 ;  /* 0x00000001705d7824 */ /* 0x040fe400078e025e */
[----:B------:R-:W-:Y:S01]  /*6490*/  IMAD.IADD R91, R112, 0x1, R92 ;  /* 0x00000001705b7824 */ /* 0x000fe200078e025c */
[----:B-1----:R-:W-:Y:S04]  /*64a0*/  SHF.L.U32 R0, R97, 0x1f, RZ ;  /* 0x0000001f61007819 */ /* 0x002fe800000006ff */
[----:B------:R1:W4:Y:S01]  /*64b0*/  SYNCS.PHASECHK.TRANS64.TRYWAIT P0, [R108+URZ+0xa0], R0 ;  /* 0x0000a0006c0075a7 */ /* 0x00032200080011ff */
[----:B--2---:R-:W-:Y:S01]  /*64c0*/  @P5 SEL R113, RZ, 0x1, !P1 ;  /* 0x00000001ff715807 */ /* 0x004fe20004800000 */
[----:B-1----:R-:W-:Y:S06]  /*64d0*/  @!P5 BRA `(.L_x_99) ;  /* 0x000000000088d947 */ /* 0x002fec0003800000 */
[----:B------:R-:W-:Y:S01]  /*64e0*/  IMAD.MOV.U32 R78, RZ, RZ, RZ ;  /* 0x000000ffff4e7224 */ /* 0x000fe200078e00ff */
[----:B------:R-:W-:Y:S01]  /*64f0*/  ISETP.NE.AND P1, PT, R113, RZ, PT ;  /* 0x000000ff7100720c */ /* 0x000fe20003f25270 */
[----:B------:R-:W-:Y:S01]  /*6500*/  BSSY B0, `(.L_x_100) ;  /* 0x0000014000007945 */ /* 0x000fe20003800000 */
[----:B------:R-:W-:Y:S02]  /*6510*/  CS2R R50, SRZ ;  /* 0x0000000000327805 */ /* 0x000fe4000001ff00 */
        /* <DEDUP_REMOVED lines=13> */
[----:B------:R-:W-:Y:S01]  /*65f0*/  CS2R R76, SRZ ;  /* 0x00000000004c7805 */ /* 0x000fe2000001ff00 */
[----:B------:R-:W-:Y:S06]  /*6600*/  @P1 BRA `(.L_x_101) ;  /* 0x00000000000c1947 */ /* 0x000fec0003800000 */
[----:B------:R-:W-:Y:S04]  /*6610*/  SHF.L.U32 R3, RZ, 0x1f, RZ ;  /* 0x0000001fff037819 */ /* 0x000fe800000006ff */
[----:B------:R-:W1:Y:S02]  /*6620*/  SYNCS.PHASECHK.TRANS64.TRYWAIT P1, [UR43+0x30], R3 ;  /* 0x00003003ff0075a7 */ /* 0x000e64000802112b */
[----:B-1----:R-:W-:Y:S05]  /*6630*/  @!P1 BRA `(.L_x_102) ;  /* 0x0000005c00a09947 */ /* 0x002fea0003800000 */
.L_x_101:
[----:B------:R-:W-:Y:S05]  /*6640*/  BSYNC B0 ;  /* 0x0000000000007941 */ /* 0x000fea0003800000 */
.L_x_100:
[----:B------:R-:W-:Y:S01]  /*6650*/  ISETP.NE.AND P1, PT, R114, RZ, PT ;  /* 0x000000ff7200720c */ /* 0x000fe20003f25270 */
[----:B------:R-:W-:Y:S11]  /*6660*/  HFMA2 R109, -RZ, RZ, 0, 5.9604644775390625e-08 ;  /* 0x00000001ff6d7431 */ /* 0x000ff600000001ff */
[----:B------:R-:W-:Y:S01]  /*6670*/  @!UPT UIADD3 URZ, UPT, UPT, URZ, URZ, URZ ;  /* 0x000000fffffff290 */ /* 0x000fe2000fffe0ff */
[----:B------:R2:W1:Y:S04]  /*6680*/  @P1 LDS.128 R48, [R107+UR43+0x400] ;  /* 0x0004002b6b301984 */ /* 0x0004680008000c00 */
[----:B------:R2:W1:Y:S04]  /*6690*/  @P1 LDS.128 R52, [R106+0x400] ;  /* 0x000400006a341984 */ /* 0x0004680000000c00 */
[----:B------:R2:W1:Y:S04]  /*66a0*/  @P1 LDS.128 R56, [R105+0x400] ;  /* 0x0004000069381984 */ /* 0x0004680000000c00 */
[----:B------:R2:W1:Y:S04]  /*66b0*/  @P1 LDS.128 R60, [R95+0x400] ;  /* 0x000400005f3c1984 */ /* 0x0004680000000c00 */
[----:B------:R2:W1:Y:S04]  /*66c0*/  @P1 LDS.128 R64, [R94+0x400] ;  /* 0x000400005e401984 */ /* 0x0004680000000c00 */
[----:B------:R2:W1:Y:S04]  /*66d0*/  @P1 LDS.128 R68, [R93+0x400] ;  /* 0x000400005d441984 */ /* 0x0004680000000c00 */
[----:B------:R2:W1:Y:S04]  /*66e0*/  @P1 LDS.128 R72, [R92+0x400] ;  /* 0x000400005c481984 */ /* 0x0004680000000c00 */
[----:B------:R2:W1:Y:S02]  /*66f0*/  @P1 LDS.128 R76, [R91+0x400] ;  /* 0x000400005b4c1984 */ /* 0x0004640000000c00 */
.L_x_99:
[----:B------:R-:W-:Y:S05]  /*6700*/  BSYNC B1 ;  /* 0x0000000000017941 */ /* 0x000fea0003800000 */
.L_x_98:
[----:B-1----:R-:W-:Y:S04]  /*6710*/  SHF.R.U32.HI R2, RZ, 0x15, R39 ;  /* 0x00000015ff027819 */ /* 0x002fe80000011627 */
[----:B------:R-:W-:Y:S01]  /*6720*/  LOP3.LUT P1, RZ, R2, 0x3, R84, 0x48, !PT ;  /* 0x0000000302ff7812 */ /* 0x000fe20007824854 */
[----:B------:R-:W-:Y:S01]  /*6730*/  @!UPT UIADD3 URZ, UPT, UPT, URZ, URZ, URZ ;  /* 0x000000fffffff290 */ /* 0x000fe2000fffe0ff */
[----:B----4-:R-:W-:Y:S11]  /*6740*/  @P0 BRA `(.L_x_103) ;  /* 0x0000000000080947 */ /* 0x010ff60003800000 */
[----:B------:R-:W1:Y:S02]  /*6750*/  SYNCS.PHASECHK.TRANS64.TRYWAIT P0, [R108+URZ+0xa0], R0 ;  /* 0x0000a0006c0075a7 */ /* 0x000e6400080011ff */
[----:B-1----:R-:W-:Y:S05]  /*6760*/  @!P0 BRA `(.L_x_104) ;  /* 0x0000005c006c8947 */ /* 0x002fea0003800000 */
.L_x_103:
[----:B------:R-:W-:Y:S05]  /*6770*/  @!P1 BRA `(.L_x_105) ;  /* 0x0000000000409947 */ /* 0x000fea0003800000 */
[----:B------:R-:W4:Y:S01]  /*6780*/  LDCU.64 UR8, c[0x4][0x70] ;  /* 0x01000e00ff0877ac */ /* 0x000f220008000a00 */
[----:B------:R-:W-:Y:S01]  /*6790*/  MOV R3, 0x0 ;  /* 0x0000000000037802 */ /* 0x000fe20000000f00 */
[----:B------:R-:W-:Y:S02]  /*67a0*/  HFMA2 R12, -RZ, RZ, 0, 5.9604644775390625e-08 ;  /* 0x00000001ff0c7431 */ /* 0x000fe400000001ff */
[----:B------:R-:W-:Y:S02]  /*67b0*/  IMAD.MOV.U32 R8, RZ, RZ, 0x192 ;  /* 0x00000192ff087424 */ /* 0x000fe400078e00ff */
[----:B------:R-:W-:Y:S01]  /*67c0*/  IMAD.MOV.U32 R13, RZ, RZ, RZ ;  /* 0x000000ffff0d7224 */ /* 0x000fe200078e00ff */
[----:B------:R-:W5:Y:S01]  /*67d0*/  LDCU.64 UR6, c[0x4][0x78] ;  /* 0x01000f00ff0677ac */ /* 0x000f620008000a00 */
[----:B------:R-:W1:Y:S01]  /*67e0*/  LDC.64 R2, c[0x4][R3] ;  /* 0x0100000003027b82 */ /* 0x000e620000000a00 */
[----:B------:R-:W2:Y:S01]  /*67f0*/  LDCU.64 UR4, c[0x4][0x10] ;  /* 0x01000200ff0477ac */ /* 0x000ea20008000a00 */
[----:B----4-:R-:W-:Y:S01]  /*6800*/  MOV R5, UR9 ;  /* 0x0000000900057c02 */ /* 0x010fe20008000f00 */
[----:B------:R-:W-:Y:S01]  /*6810*/  IMAD.U32 R4, RZ, RZ, UR8 ;  /* 0x00000008ff047e24 */ /* 0x000fe2000f8e00ff */
[----:B-----5:R-:W-:Y:S01]  /*6820*/  MOV R7, UR7 ;  /* 0x0000000700077c02 */ /* 0x020fe20008000f00 */
[----:B------:R-:W-:Y:S01]  /*6830*/  IMAD.U32 R6, RZ, RZ, UR6 ;  /* 0x00000006ff067e24 */ /* 0x000fe2000f8e00ff */
[----:B--2---:R-:W-:Y:S01]  /*6840*/  MOV R11, UR5 ;  /* 0x00000005000b7c02 */ /* 0x004fe20008000f00 */
[----:B------:R-:W-:Y:S02]  /*6850*/  IMAD.U32 R10, RZ, RZ, UR4 ;  /* 0x00000004ff0a7e24 */ /* 0x000fe4000f8e00ff */
[----:B------:R-:W-:Y:S07]  /*6860*/  LEPC R20, `(.L_x_105) ;  /* 0x000000001014794e */ /* 0x000fee0000000000 */
[----:B-1-3--:R-:W-:Y:S05]  /*6870*/  CALL.ABS.NOINC R2 ;  /* 0x0000000002007343 */ /* 0x00afea0003c00000 */
.L_x_105:
[----:B------:R-:W-:Y:S05]  /*6880*/  WARPSYNC.ALL ;  /* 0x0000000000007948 */ /* 0x000fea0003800000 */
[----:B------:R-:W-:Y:S01]  /*6890*/  R2UR UR4, R39 ;  /* 0x00000000270472ca */ /* 0x000fe200000e0000 */
[----:B------:R-:W-:Y:S01]  /*68a0*/  BSSY.RECONVERGENT B0, `(.L_x_106) ;  /* 0x000005d000007945 */ /* 0x000fe20003800200 */
[----:B------:R-:W-:Y:S11]  /*68b0*/  ISETP.NE.AND P0, PT, R100, RZ, PT ;  /* 0x000000ff6400720c */ /* 0x000ff60003f05270 */
[----:B------:R-:W1:Y:S02]  /*68c0*/  LDTM.x32 R4, tmem[UR4] ;  /* 0x00000004000479ee */ /* 0x000e6400082c0000 */
[C---:B-1-3--:R-:W-:Y:S01]  /*68d0*/  FMUL R0, R38.reuse, R4 ;  /* 0x0000000426007220 */ /* 0x04afe20000400000 */
[C---:B------:R-:W-:Y:S01]  /*68e0*/  FMUL R2, R38.reuse, R5 ;  /* 0x0000000526027220 */ /* 0x040fe20000400000 */
[C---:B------:R-:W-:Y:S01]  /*68f0*/  FMUL R3, R38.reuse, R6 ;  /* 0x0000000626037220 */ /* 0x040fe20000400000 */
[C---:B------:R-:W-:Y:S01]  /*6900*/  FMUL R7, R38.reuse, R7 ;  /* 0x0000000726077220 */ /* 0x040fe20000400000 */
[C---:B------:R-:W-:Y:S01]  /*6910*/  FFMA R40, R45.reuse, R48, R0 ;  /* 0x000000302d287223 */ /* 0x040fe20000000000 */
[C---:B------:R-:W-:Y:S01]  /*6920*/  FFMA R41, R45.reuse, R49, R2 ;  /* 0x000000312d297223 */ /* 0x040fe20000000002 */
[C---:B------:R-:W-:Y:S01]  /*6930*/  FFMA R42, R45.reuse, R50, R3 ;  /* 0x000000322d2a7223 */ /* 0x040fe20000000003 */
[C---:B------:R-:W-:Y:S01]  /*6940*/  FFMA R43, R45.reuse, R51, R7 ;  /* 0x000000332d2b7223 */ /* 0x040fe20000000007 */
[C---:B------:R-:W-:Y:S01]  /*6950*/  FMUL R4, R38.reuse, R8 ;  /* 0x0000000826047220 */ /* 0x040fe20000400000 */
[C---:B------:R-:W-:Y:S01]  /*6960*/  FMUL R5, R38.reuse, R9 ;  /* 0x0000000926057220 */ /* 0x040fe20000400000 */
[C---:B------:R-:W-:Y:S01]  /*6970*/  FMUL R6, R38.reuse, R10 ;  /* 0x0000000a26067220 */ /* 0x040fe20000400000 */
[C---:B------:R-:W-:Y:S01]  /*6980*/  FMUL R11, R38.reuse, R11 ;  /* 0x0000000b260b7220 */ /* 0x040fe20000400000 */
[----:B------:R1:W-:Y:S01]  /*6990*/  STS.128 [R107+UR43+0x400], R40 ;  /* 0x000400286b007988 */ /* 0x0003e20008000c2b */
        /* <DEDUP_REMOVED lines=8> */
[----:B------:R1:W-:Y:S01]  /*6a20*/  STS.128 [R106+0x400], R4 ;  /* 0x000400046a007388 */ /* 0x0003e20000000c00 */
        /* <DEDUP_REMOVED lines=19> */
[C---:B------:R-:W-:Y:S01]  /*6b60*/  FMUL R20, R38.reuse, R24 ;  /* 0x0000001826147220 */ /* 0x040fe20000400000 */
        /* <DEDUP_REMOVED lines=9> */
[----:B------:R1:W-:Y:S01]  /*6c00*/  STS.128 [R94+0x400], R16 ;  /* 0x000400105e007388 */ /* 0x0003e20000000c00 */
        /* <DEDUP_REMOVED lines=13> */
[----:B------:R-:W-:Y:S01]  /*6ce0*/  FMUL R0, R38, R35 ;  /* 0x0000002326007220 */ /* 0x000fe20000400000 */
[C---:B------:R-:W-:Y:S01]  /*6cf0*/  FFMA R28, R45.reuse, R76, R28 ;  /* 0x0000004c2d1c7223 */ /* 0x040fe2000000001c */
[C---:B------:R-:W-:Y:S01]  /*6d00*/  FFMA R29, R45.reuse, R77, R29 ;  /* 0x0000004d2d1d7223 */ /* 0x040fe2000000001d */
[C---:B------:R-:W-:Y:S01]  /*6d10*/  FFMA R30, R45.reuse, R78, R30 ;  /* 0x0000004e2d1e7223 */ /* 0x040fe2000000001e */
[----:B------:R1:W-:Y:S01]  /*6d20*/  STS.128 [R92+0x400], R24 ;  /* 0x000400185c007388 */ /* 0x0003e20000000c00 */
[----:B------:R-:W-:Y:S05]  /*6d30*/  FFMA R31, R45, R79, R0 ;  /* 0x0000004f2d1f7223 */ /* 0x000fea0000000000 */
[----:B------:R1:W-:Y:S01]  /*6d40*/  STS.128 [R91+0x400], R28 ;  /* 0x0004001c5b007388 */ /* 0x0003e20000000c00 */
[----:B------:R-:W-:Y:S01]  /*6d50*/  @!PT LDS RZ, [RZ] ;  /* 0x00000000fffff984 */ /* 0x000fe20000000800 */
[----:B------:R-:W-:Y:S01]  /*6d60*/  @!PT LDS RZ, [RZ] ;  /* 0x00000000fffff984 */ /* 0x000fe20000000800 */
[----:B------:R-:W-:Y:S01]  /*6d70*/  @!PT LDS RZ, [RZ] ;  /* 0x00000000fffff984 */ /* 0x000fe20000000800 */
[----:B------:R-:W-:Y:S01]  /*6d80*/  @!PT LDS RZ, [RZ] ;  /* 0x00000000fffff984 */ /* 0x000fe20000000800 */
[----:B------:R3:W-:Y:S06]  /*6d90*/  MEMBAR.ALL.CTA ;  /* 0x0000000000007992 */ /* 0x0007ec0000008000 */
[----:B---3--:R-:W3:Y:S02]  /*6da0*/  FENCE.VIEW.ASYNC.S ;  /* 0x00000000000073c6 */ /* 0x008ee40000000000 */
[----:B---3--:R-:W-:Y:S06]  /*6db0*/  BAR.SYNC.DEFER_BLOCKING 0x1, 0x80 ;  /* 0x0042000000007b1d */ /* 0x008fec0000010000 */
[----:B------:R-:W-:Y:S05]  /*6dc0*/  @P0 BRA `(.L_x_107) ;  /* 0x0000000000280947 */ /* 0x000fea0003800000 */
[----:B------:R-:W-:Y:S01]  /*6dd0*/  UIADD3 UR4, UPT, UPT, UR43, 0x400, URZ ;  /* 0x000004002b047890 */ /* 0x000fe2000fffe0ff */
[----:B------:R-:W-:Y:S05]  /*6de0*/  UMOV UR51, UR36 ;  /* 0x0000002400337c82 */ /* 0x000fea0008000000 */
[----:B------:R-:W-:Y:S01]  /*6df0*/  MOV R88, UR4 ;  /* 0x0000000400587c02 */ /* 0x000fe20008000f00 */
[----:B------:R-:W-:Y:S03]  /*6e00*/  UIADD3 UR4, UP0, UPT, UR54, 0x680, URZ ;  /* 0x0000068036047890 */ /* 0x000fe6000ff1e0ff */
[----:B------:R-:W-:Y:S01]  /*6e10*/  R2UR UR48, R88 ;  /* 0x00000000583072ca */ /* 0x000fe200000e0000 */
[----:B------:R-:W-:Y:S11]  /*6e20*/  UIADD3.X UR5, UPT, UPT, URZ, UR55, URZ, UP0, !UPT ;  /* 0x00000037ff057290 */ /* 0x000ff600087fe4ff */
[----:B------:R-:W-:Y:S01]  /*6e30*/  @!UPT UIADD3 URZ, UPT, UPT, URZ, URZ, URZ ;  /* 0x000000fffffff290 */ /* 0x000fe2000fffe0ff */
[----:B------:R3:W-:Y:S01]  /*6e40*/  UTMASTG.3D [UR48], [UR4] ;  /* 0x00000030040073b5 */ /* 0x0007e20008010000 */
[----:B------:R0:W-:Y:S01]  /*6e50*/  UTMACMDFLUSH ;  /* 0x00000000000079b7 */ /* 0x0001e20000000000 */
[----:B---3--:R-:W-:Y:S04]  /*6e60*/  DEPBAR.LE SB0, 0x1 ;  /* 0x000080400000791a */ /* 0x008fe80000000000 */
.L_x_107:
[----:B------:R-:W-:Y:S05]  /*6e70*/  BSYNC.RECONVERGENT B0 ;  /* 0x0000000000007941 */ /* 0x000fea0003800200 */
.L_x_106:
[----:B------:R-:W-:Y:S01]  /*6e80*/  BAR.SYNC.DEFER_BLOCKING 0x1, 0x80 ;  /* 0x0042000000007b1d */ /* 0x000fe20000010000 */
[----:B------:R-:W-:Y:S01]  /*6e90*/  ISETP.NE.AND P1, PT, R104, RZ, PT ;  /* 0x000000ff6800720c */ /* 0x000fe20003f25270 */
[----:B------:R-:W-:Y:S01]  /*6ea0*/  UISETP.NE.AND UP0, UPT, UR52, URZ, UPT ;  /* 0x000000ff3400728c */ /* 0x000fe2000bf05270 */
[----:B------:R-:W-:Y:S11]  /*6eb0*/  LEA R2, R109, UR43, 0x3 ;  /* 0x0000002b6d027c11 */ /* 0x000ff6000f8e18ff */
[----:B-1----:R-:W-:Y:S01]  /*6ec0*/  @P1 SHF.L.U32 R4, RZ, 0x1f, RZ ;  /* 0x0000001fff041819 */ /* 0x002fe200000006ff */
[----:B------:R-:W-:Y:S06]  /*6ed0*/  BRA.U !UP0, `(.L_x_108) ;  /* 0x0000000108247547 */ /* 0x000fec000b800000 */
[----:B------:R-:W1:Y:S01]  /*6ee0*/  S2R R0, SR_CgaCtaId ;  /* 0x0000000000007919 */ /* 0x000e620000008800 */
[----:B------:R-:W-:Y:S01]  /*6ef0*/  IMAD.U32 R3, RZ, RZ, UR47 ;  /* 0x0000002fff037e24 */ /* 0x000fe2000f8e00ff */
[----:B------:R-:W-:Y:S04]  /*6f00*/  UIADD3 UR4, UPT, UPT, UR47, 0x1, URZ ;  /* 0x000000012f047890 */ /* 0x000fe8000fffe0ff */
[----:B------:R-:W-:Y:S01]  /*6f10*/  @P1 LEA R3, R3, UR43, 0x3 ;  /* 0x0000002b03031c11 */ /* 0x000fe2000f8e18ff */
[----:B------:R-:W-:Y:S04]  /*6f20*/  UISETP.NE.AND UP0, UPT, UR4, 0x4, UPT ;  /* 0x000000040400788c */ /* 0x000fe8000bf05270 */
[----:B------:R-:W-:Y:S01]  /*6f30*/  @P1 VIADD R3, R3, 0x50 ;  /* 0x0000005003031836 */ /* 0x000fe20000000000 */
[----:B------:R-:W-:Y:S04]  /*6f40*/  USEL UR47, UR4, URZ, UP0 ;  /* 0x000000ff042f7287 */ /* 0x000fe80008000000 */
[----:B-1----:R-:W-:Y:S04]  /*6f50*/  @P1 PRMT R0, R0, 0x654, R3 ;  /* 0x0000065400001816 */ /* 0x002fe80000000003 */
[----:B------:R1:W-:Y:S04]  /*6f60*/  @P1 SYNCS.ARRIVE.TRANS64.RED.A1T0 RZ, [R0+URZ], RZ ;  /* 0x000000ff00ff19a7 */ /* 0x0003e800081004ff */
.L_x_108:
[----:B------:R-:W3:Y:S01]  /*6f70*/  @P1 SYNCS.PHASECHK.TRANS64.TRYWAIT P0, [R2+URZ+0x30], R4 ;  /* 0x00003004020015a7 */ /* 0x000ee200080011ff */
[----:B------:R-:W-:Y:S01]  /*6f80*/  BSSY B1, `(.L_x_109) ;  /* 0x000001f000017945 */ /* 0x000fe20003800000 */
[----:B---3--:R-:W-:Y:S03]  /*6f90*/  @P1 SEL R113, RZ, 0x1, !P0 ;  /* 0x00000001ff711807 */ /* 0x008fe60004000000 */
[----:B------:R-:W-:Y:S05]  /*6fa0*/  @!P1 BRA `(.L_x_110) ;  /* 0x0000000000709947 */ /* 0x000fea0003800000 */
[----:B------:R-:W-:Y:S01]  /*6fb0*/  ISETP.NE.AND P1, PT, R114, RZ, PT ;  /* 0x000000ff7200720c */ /* 0x000fe20003f25270 */
[----:B------:R-:W-:Y:S01]  /*6fc0*/  BSSY B0, `(.L_x_111) ;  /* 0x000000b000007945 */ /* 0x000fe20003800000 */
[----:B------:R-:W-:Y:S11]  /*6fd0*/  ISETP.NE.AND P0, PT, R113, RZ, PT ;  /* 0x000000ff7100720c */ /* 0x000ff60003f05270 */
[----:B------:R-:W-:Y:S05]  /*6fe0*/  @P1 IMAD R6, R109, 0x4000, R107 ;  /* 0x000040006d061824 */ /* 0x000fea00078e026b */
[----:B------:R-:W-:Y:S04]  /*6ff0*/  @P1 IADD3 R5, PT, PT, R6, UR43, RZ ;  /* 0x0000002b06051c10 */ /* 0x000fe8000fffe0ff */
[----:B------:R-:W-:Y:S01]  /*7000*/  @P1 IADD3 R4, PT, PT, R111, R5, RZ ;  /* 0x000000056f041210 */ /* 0x000fe20007ffe0ff */
[--C-:B------:R-:W-:Y:S02]  /*7010*/  @P1 IMAD.IADD R3, R110, 0x1, R5.reuse ;  /* 0x000000016e031824 */ /* 0x100fe400078e0205 */
[----:B------:R-:W-:Y:S01]  /*7020*/  @P1 IMAD.IADD R5, R112, 0x1, R5 ;  /* 0x0000000170051824 */ /* 0x000fe200078e0205 */
[----:B------:R-:W-:Y:S06]  /*7030*/  @P0 BRA `(.L_x_112) ;  /* 0x00000000000c0947 */ /* 0x000fec0003800000 */
[----:B-1----:R-:W-:Y:S04]  /*7040*/  SHF.L.U32 R0, RZ, 0x1f, RZ ;  /* 0x0000001fff007819 */ /* 0x002fe800000006ff */
[----:B------:R-:W1:Y:S02]  /*7050*/  SYNCS.PHASECHK.TRANS64.TRYWAIT P0, [R2+URZ+0x30], R0 ;  /* 0x00003000020075a7 */ /* 0x000e6400080011ff */
[----:B-1----:R-:W-:Y:S05]  /*7060*/  @!P0 BRA `(.L_x_113) ;  /* 0x0000005400408947 */ /* 0x002fea0003800000 */
.L_x_112:
[----:B------:R-:W-:Y:S05]  /*7070*/  BSYNC B0 ;  /* 0x0000000000007941 */ /* 0x000fea0003800000 */
.L_x_111:
[----:B------:R-:W-:Y:S01]  /*7080*/  ISETP.NE.AND P0, PT, R114, RZ, PT ;  /* 0x000000ff7200720c */ /* 0x000fe20003f05270 */
[----:B------:R-:W-:Y:S11]  /*7090*/  VIADD R109, R109, 0x1 ;  /* 0x000000016d6d7836 */ /* 0x000ff60000000000 */
[----:B------:R-:W-:Y:S01]  /*70a0*/  @!UPT UIADD3 URZ, UPT, UPT, URZ, URZ, URZ ;  /* 0x000000fffffff290 */ /* 0x000fe2000fffe0ff */
[----:B------:R3:W4:Y:S01]  /*70b0*/  @P0 LDS.128 R52, [R5+0x400] ;  /* 0x0004000005340984 */ /* 0x0007220000000c00 */
[--C-:B-1----:R-:W-:Y:S01]  /*70c0*/  @P0 IMAD.IADD R0, R111, 0x1, R3.reuse ;  /* 0x000000016f000824 */ /* 0x102fe200078e0203 */
[C---:B------:R-:W-:Y:S02]  /*70d0*/  @P0 IADD3 R2, PT, PT, R112.reuse, R4, RZ ;  /* 0x0000000470020210 */ /* 0x040fe40007ffe0ff */
[----:B------:R1:W2:Y:S04]  /*70e0*/  @P0 LDS.128 R56, [R4+0x400] ;  /* 0x0004000004380984 */ /* 0x0002a80000000c00 */
[----:B------:R2:W2:Y:S04]  /*70f0*/  @P0 LDS.128 R48, [R6+UR43+0x400] ;  /* 0x0004002b06300984 */ /* 0x0004a80008000c00 */
[----:B------:R2:W2:Y:S04]  /*7100*/  @P0 LDS.128 R60, [R2+0x400] ;  /* 0x00040000023c0984 */ /* 0x0004a80000000c00 */
[----:B------:R2:W2:Y:S04]  /*7110*/  @P0 LDS.128 R64, [R3+0x400] ;  /* 0x0004000003400984 */ /* 0x0004a80000000c00 */
[----:B------:R2:W2:Y:S01]  /*7120*/  @P0 LDS.128 R72, [R0+0x400] ;  /* 0x0004000000480984 */ /* 0x0004a20000000c00 */
[C---:B---3--:R-:W-:Y:S01]  /*7130*/  @P0 IMAD.IADD R5, R112.reuse, 0x1, R3 ;  /* 0x0000000170050824 */ /* 0x048fe200078e0203 */
[----:B-1----:R-:W-:Y:S04]  /*7140*/  @P0 IADD3 R4, PT, PT, R112, R0, RZ ;  /* 0x0000000070040210 */ /* 0x002fe80007ffe0ff */
[----:B------:R3:W1:Y:S04]  /*7150*/  @P0 LDS.128 R68, [R5+0x400] ;  /* 0x0004000005440984 */ /* 0x0006680000000c00 */
[----:B------:R3:W1:Y:S02]  /*7160*/  @P0 LDS.128 R76, [R4+0x400] ;  /* 0x00040000044c0984 */ /* 0x0006640000000c00 */
.L_x_110:
[----:B------:R-:W-:Y:S05]  /*7170*/  BSYNC B1 ;  /* 0x0000000000017941 */ /* 0x000fea0003800000 */
.L_x_109:
[----:B-12---:R-:W-:Y:S05]  /*7180*/  VIADD R0, R39, 0x20 ;  /* 0x0000002027007836 */ /* 0x006fea0000000000 */
[----:B------:R-:W-:Y:S04]  /*7190*/  SHF.R.U32.HI R0, RZ, 0x15, R0 ;  /* 0x00000015ff007819 */ /* 0x000fe80000011600 */
[----:B------:R-:W-:Y:S11]  /*71a0*/  LOP3.LUT P0, RZ, R0, 0x3, R84, 0x48, !PT ;  /* 0x0000000300ff7812 */ /* 0x000ff60007804854 */
[----:B------:R-:W-:Y:S02]  /*71b0*/  @!UPT UIADD3 URZ, UPT, UPT, URZ, URZ, URZ ;  /* 0x000000fffffff290 */ /* 0x000fe4000fffe0ff */
[----:B------:R-:W-:Y:S05]  /*71c0*/  @!P0 BRA `(.L_x_114) ;  /* 0x0000000000408947 */ /* 0x000fea0003800000 */
[----:B------:R-:W3:Y:S01]  /*71d0*/  LDCU.64 UR8, c[0x4][0x70] ;  /* 0x01000e00ff0877ac */ /* 0x000ee20008000a00 */
[----:B------:R-:W-:Y:S01]  /*71e0*/  MOV R3, 0x0 ;  /* 0x0000000000037802 */ /* 0x000fe20000000f00 */
[----:B------:R-:W-:Y:S02]  /*71f0*/  HFMA2 R12, -RZ, RZ, 0, 5.9604644775390625e-08 ;  /* 0x00000001ff0c7431 */ /* 0x000fe400000001ff */
[----:B------:R-:W-:Y:S02]  /*7200*/  IMAD.MOV.U32 R8, RZ, RZ, 0x192 ;  /* 0x00000192ff087424 */ /* 0x000fe400078e00ff */
[----:B------:R-:W-:Y:S01]  /*7210*/  IMAD.MOV.U32 R13, RZ, RZ, RZ ;  /* 0x000000ffff0d7224 */ /* 0x000fe200078e00ff */
[----:B------:R-:W1:Y:S01]  /*7220*/  LDCU.64 UR6, c[0x4][0x78] ;  /* 0x01000f00ff0677ac */ /* 0x000e620008000a00 */
[----:B------:R-:W2:Y:S01]  /*7230*/  LDC.64 R2, c[0x4][R3] ;  /* 0x0100000003027b82 */ /* 0x000ea20000000a00 */
[----:B------:R-:W5:Y:S01]  /*7240*/  LDCU.64 UR4, c[0x4][0x10] ;  /* 0x01000200ff0477ac */ /* 0x000f620008000a00 */
[----:B---3--:R-:W-:Y:S01]  /*7250*/  MOV R5, UR9 ;  /* 0x0000000900057c02 */ /* 0x008fe20008000f00 */
[----:B------:R-:W-:Y:S01]  /*7260*/  IMAD.U32 R4, RZ, RZ, UR8 ;  /* 0x00000008ff047e24 */ /* 0x000fe2000f8e00ff */
[----:B-1----:R-:W-:Y:S01]  /*7270*/  MOV R7, UR7 ;  /* 0x0000000700077c02 */ /* 0x002fe20008000f00 */
[----:B------:R-:W-:Y:S01]  /*7280*/  IMAD.U32 R6, RZ, RZ, UR6 ;  /* 0x00000006ff067e24 */ /* 0x000fe2000f8e00ff */
[----:B-----5:R-:W-:Y:S01]  /*7290*/  MOV R11, UR5 ;  /* 0x00000005000b7c02 */ /* 0x020fe20008000f00 */
[----:B------:R-:W-:Y:S02]  /*72a0*/  IMAD.U32 R10, RZ, RZ, UR4 ;  /* 0x00000004ff0a7e24 */ /* 0x000fe4000f8e00ff */
[----:B------:R-:W-:Y:S07]  /*72b0*/  LEPC R20, `(.L_x_114) ;  /* 0x000000001014794e */ /* 0x000fee0000000000 */
[----:B--2-4-:R-:W-:Y:S05]  /*72c0*/  CALL.ABS.NOINC R2 ;  /* 0x0000000002007343 */ /* 0x014fea0003c00000 */
.L_x_114:
[----:B------:R-:W-:Y:S05]  /*72d0*/  WARPSYNC.ALL ;  /* 0x0000000000007948 */ /* 0x000fea0003800000 */
[----:B------:R-:W-:Y:S01]  /*72e0*/  R2UR UR4, R39 ;  /* 0x00000000270472ca */ /* 0x000fe200000e0000 */
[----:B------:R-:W1:Y:S01]  /*72f0*/  S2R R115, SR_CgaCtaId ;  /* 0x0000000000737919 */ /* 0x000e620000008800 */
[----:B------:R-:W-:Y:S01]  /*7300*/  ISETP.NE.AND P6, PT, R104, RZ, PT ;  /* 0x000000ff6800720c */ /* 0x000fe20003fc5270 */
[----:B------:R-:W-:Y:S01]  /*7310*/  BSSY.RECONVERGENT B0, `(.L_x_115) ;  /* 0x0000062000007945 */ /* 0x000fe20003800200 */
[----:B------:R-:W-:Y:S09]  /*7320*/  ISETP.NE.AND P0, PT, R100, RZ, PT ;  /* 0x000000ff6400720c */ /* 0x000ff20003f05270 */
[----:B---3--:R-:W2:Y:S02]  /*7330*/  LDTM.x32 R4, tmem[UR4+0x20] ;  /* 0x00002004000479ee */ /* 0x008ea400082c0000 */
[C---:B--2---:R-:W-:Y:S01]  /*7340*/  FMUL R0, R38.reuse, R4 ;  /* 0x0000000426007220 */ /* 0x044fe20000400000 */
        /* <DEDUP_REMOVED lines=11> */
[----:B------:R-:W-:Y:S01]  /*7400*/  STS.128 [R107+UR43+0x4400], R40 ;  /* 0x004400286b007988 */ /* 0x000fe20008000c2b */
[C---:B----4-:R-:W-:Y:S01]  /*7410*/  FFMA R4, R45.reuse, R52, R4 ;  /* 0x000000342d047223 */ /* 0x050fe20000000004 */
        /* <DEDUP_REMOVED lines=25> */
[----:B------:R-:W-:Y:S01]  /*75b0*/  STS.128 [R95+0x4400], R12 ;  /* 0x0044000c5f007388 */ /* 0x000fe20000000c00 */
        /* <DEDUP_REMOVED lines=11> */
[----:B------:R-:W-:Y:S01]  /*7670*/  STS.128 [R94+0x4400], R16 ;  /* 0x004400105e007388 */ /* 0x000fe20000000c00 */
[C---:B------:R-:W-:Y:S01]  /*7680*/  FMUL R25, R38.reuse, R29 ;  /* 0x0000001d26197220 */ /* 0x040fe20000400000 */
[C---:B------:R-:W-:Y:S01]  /*7690*/  FFMA R22, R45.reuse, R70, R22 ;  /* 0x000000462d167223 */ /* 0x040fe20000000016 */
[C---:B------:R-:W-:Y:S01]  /*76a0*/  FMUL R26, R38.reuse, R30 ;  /* 0x0000001e261a7220 */ /* 0x040fe20000400000 */
[C---:B------:R-:W-:Y:S01]  /*76b0*/  FFMA R23, R45.reuse, R71, R27 ;  /* 0x000000472d177223 */ /* 0x040fe2000000001b */
[C---:B------:R-:W-:Y:S01]  /*76c0*/  FMUL R31, R38.reuse, R31 ;  /* 0x0000001f261f7220 */ /* 0x040fe20000400000 */
[----:B--2---:R-:W-:Y:S01]  /*76d0*/  MOV R4, UR47 ;  /* 0x0000002f00047c02 */ /* 0x004fe20008000f00 */
[C---:B------:R-:W-:Y:S01]  /*76e0*/  FFMA R24, R45.reuse, R72, R24 ;  /* 0x000000482d187223 */ /* 0x040fe20000000018 */
[C---:B------:R-:W-:Y:S01]  /*76f0*/  FMUL R0, R38.reuse, R32 ;  /* 0x0000002026007220 */ /* 0x040fe20000400000 */
[----:B------:R-:W-:Y:S01]  /*7700*/  STS.128 [R93+0x4400], R20 ;  /* 0x004400145d007388 */ /* 0x000fe20000000c00 */
[C---:B------:R-:W-:Y:S01]  /*7710*/  FFMA R25, R45.reuse, R73, R25 ;  /* 0x000000492d197223 */ /* 0x040fe20000000019 */
[C---:B------:R-:W-:Y:S01]  /*7720*/  FMUL R2, R38.reuse, R33 ;  /* 0x0000002126027220 */ /* 0x040fe20000400000 */
[C---:B------:R-:W-:Y:S01]  /*7730*/  FFMA R26, R45.reuse, R74, R26 ;  /* 0x0000004a2d1a7223 */ /* 0x040fe2000000001a */
[C---:B------:R-:W-:Y:S01]  /*7740*/  FMUL R3, R38.reuse, R34 ;  /* 0x0000002226037220 */ /* 0x040fe20000400000 */
[C---:B------:R-:W-:Y:S01]  /*7750*/  FFMA R27, R45.reuse, R75, R31 ;  /* 0x0000004b2d1b7223 */ /* 0x040fe2000000001f */
[----:B------:R-:W-:Y:S01]  /*7760*/  FMUL R28, R38, R35 ;  /* 0x00000023261c7220 */ /* 0x000fe20000400000 */
[----:B---3--:R-:W-:Y:S01]  /*7770*/  @P6 LEA R8, R4, UR43, 0x3 ;  /* 0x0000002b04086c11 */ /* 0x008fe2000f8e18ff */
[C---:B------:R-:W-:Y:S01]  /*7780*/  FFMA R4, R45.reuse, R76, R0 ;  /* 0x0000004c2d047223 */ /* 0x040fe20000000000 */
[C---:B------:R-:W-:Y:S01]  /*7790*/  FFMA R5, R45.reuse, R77, R2 ;  /* 0x0000004d2d057223 */ /* 0x040fe20000000002 */
[----:B------:R-:W-:Y:S01]  /*77a0*/  STS.128 [R92+0x4400], R24 ;  /* 0x004400185c007388 */ /* 0x000fe20000000c00 */
[C---:B------:R-:W-:Y:S01]  /*77b0*/  FFMA R6, R45.reuse, R78, R3 ;  /* 0x0000004e2d067223 */ /* 0x040fe20000000003 */
[----:B------:R-:W-:Y:S01]  /*77c0*/  FFMA R7, R45, R79, R28 ;  /* 0x0000004f2d077223 */ /* 0x000fe2000000001c */
[----:B------:R-:W-:Y:S02]  /*77d0*/  @P6 IADD3 R8, PT, PT, R8, 0x50, RZ ;  /* 0x0000005008086810 */ /* 0x000fe40007ffe0ff */
[----:B------:R-:W-:Y:S02]  /*77e0*/  @P6 SHF.L.U32 R0, RZ, 0x1f, RZ ;  /* 0x0000001fff006819 */ /* 0x000fe400000006ff */
[----:B------:R2:W-:Y:S01]  /*77f0*/  STS.128 [R91+0x4400], R4 ;  /* 0x004400045b007388 */ /* 0x0005e20000000c00 */
[----:B-1----:R-:W-:Y:S01]  /*7800*/  @P6 PRMT R8, R115, 0x654, R8 ;  /* 0x0000065473086816 */ /* 0x002fe20000000008 */
[----:B------:R-:W-:Y:S01]  /*7810*/  @!PT LDS RZ, [RZ] ;  /* 0x00000000fffff984 */ /* 0x000fe20000000800 */
[----:B------:R-:W-:Y:S01]  /*7820*/  @!PT LDS RZ, [RZ] ;  /* 0x00000000fffff984 */ /* 0x000fe20000000800 */
[----:B------:R-:W-:Y:S01]  /*7830*/  @!PT LDS RZ, [RZ] ;  /* 0x00000000fffff984 */ /* 0x000fe20000000800 */
[----:B------:R-:W-:Y:S01]  /*7840*/  @!PT LDS RZ, [RZ] ;  /* 0x00000000fffff984 */ /* 0x000fe20000000800 */
[----:B------:R1:W-:Y:S06]  /*7850*/  MEMBAR.ALL.CTA ;  /* 0x0000000000007992 */ /* 0x0003ec0000008000 */
[----:B-1----:R-:W1:Y:S02]  /*7860*/  FENCE.VIEW.ASYNC.S ;  /* 0x00000000000073c6 */ /* 0x002e640000000000 */
[----:B-1----:R-:W-:Y:S01]  /*7870*/  BAR.SYNC.DEFER_BLOCKING 0x1, 0x80 ;  /* 0x0042000000007b1d */ /* 0x002fe20000010000 */
[----:B--2---:R-:W-:Y:S05]  /*7880*/  LEA R6, R109, UR43, 0x3 ;  /* 0x0000002b6d067c11 */ /* 0x004fea000f8e18ff */
[----:B------:R-:W-:Y:S05]  /*7890*/  @P0 BRA `(.L_x_116) ;  /* 0x0000000000240947 */ /* 0x000fea0003800000 */
[----:B------:R-:W-:Y:S02]  /*78a0*/  UIADD3 UR4, UP0, UPT, UR54, 0x680, URZ ;  /* 0x0000068036047890 */ /* 0x000fe4000ff1e0ff */
[----:B------:R-:W-:Y:S02]  /*78b0*/  UIADD3 UR9, UPT, UPT, UR49, 0x20, URZ ;  /* 0x0000002031097890 */ /* 0x000fe4000fffe0ff */
[----:B------:R-:W-:Y:S02]  /*78c0*/  UIADD3 UR8, UPT, UPT, UR43, 0x4400, URZ ;  /* 0x000044002b087890 */ /* 0x000fe4000fffe0ff */
[----:B------:R-:W-:Y:S01]  /*78d0*/  UIADD3.X UR5, UPT, UPT, URZ, UR55, URZ, UP0, !UPT ;  /* 0x00000037ff057290 */ /* 0x000fe200087fe4ff */
[----:B------:R-:W-:Y:S01]  /*78e0*/  UMOV UR10, UR50 ;  /* 0x00000032000a7c82 */ /* 0x000fe20008000000 */
[----:B------:R-:W-:Y:S07]  /*78f0*/  UMOV UR11, UR36 ;  /* 0x00000024000b7c82 */ /* 0x000fee0008000000 */
[----:B------:R1:W-:Y:S01]  /*7900*/  UTMASTG.3D [UR8], [UR4] ;  /* 0x00000008040073b5 */ /* 0x0003e20008010000 */
[----:B------:R0:W-:Y:S01]  /*7910*/  UTMACMDFLUSH ;  /* 0x00000000000079b7 */ /* 0x0001e20000000000 */
[----:B-1----:R-:W-:Y:S04]  /*7920*/  DEPBAR.LE SB0, 0x1 ;  /* 0x000080400000791a */ /* 0x002fe80000000000 */
.L_x_116:
[----:B------:R-:W-:Y:S05]  /*7930*/  BSYNC.RECONVERGENT B0 ;  /* 0x0000000000007941 */ /* 0x000fea0003800200 */
.L_x_115:
[----:B------:R-:W-:Y:S01]  /*7940*/  BAR.SYNC.DEFER_BLOCKING 0x1, 0x80 ;  /* 0x0042000000007b1d */ /* 0x000fe20000010000 */
[----:B------:R-:W-:Y:S04]  /*7950*/  UIADD3 UR4, UPT, UPT, UR47, 0x1, URZ ;  /* 0x000000012f047890 */ /* 0x000fe8000fffe0ff */
[----:B------:R-:W-:Y:S04]  /*7960*/  UISETP.NE.AND UP0, UPT, UR4, 0x4, UPT ;  /* 0x000000040400788c */ /* 0x000fe8000bf05270 */
[----:B------:R-:W-:Y:S01]  /*7970*/  USEL UR46, UR4, URZ, UP0 ;  /* 0x000000ff042e7287 */ /* 0x000fe20008000000 */
[----:B------:R1:W-:Y:S01]  /*7980*/  @P6 SYNCS.ARRIVE.TRANS64.RED.A1T0 RZ, [R8+URZ], RZ ;  /* 0x000000ff08ff69a7 */ /* 0x0003e200081004ff */
[----:B------:R-:W-:Y:S01]  /*7990*/  BSSY B1, `(.L_x_117) ;  /* 0x0000020000017945 */ /* 0x000fe20003800000 */
[----:B------:R-:W2:Y:S02]  /*79a0*/  @P6 SYNCS.PHASECHK.TRANS64.TRYWAIT P0, [R6+URZ+0x30], R0 ;  /* 0x00003000060065a7 */ /* 0x000ea400080011ff */
[----:B--2---:R-:W-:Y:S01]  /*79b0*/  @P6 SEL R113, RZ, 0x1, !P0 ;  /* 0x00000001ff716807 */ /* 0x004fe20004000000 */
[----:B-1----:R-:W-:Y:S06]  /*79c0*/  @!P6 BRA `(.L_x_118) ;  /* 0x000000000070e947 */ /* 0x002fec0003800000 */
        /* <DEDUP_REMOVED lines=9> */
[----:B------:R-:W-:Y:S04]  /*7a60*/  SHF.L.U32 R5, RZ, 0x1f, RZ ;  /* 0x0000001fff057819 */ /* 0x000fe800000006ff */
[----:B------:R-:W1:Y:S02]  /*7a70*/  SYNCS.PHASECHK.TRANS64.TRYWAIT P0, [R6+URZ+0x30], R5 ;  /* 0x00003005060075a7 */ /* 0x000e6400080011ff */
[----:B-1----:R-:W-:Y:S05]  /*7a80*/  @!P0 BRA `(.L_x_121) ;  /* 0x0000004800cc8947 */ /* 0x002fea0003800000 */
.L_x_120:
[----:B------:R-:W-:Y:S05]  /*7a90*/  BSYNC B0 ;  /* 0x0000000000007941 */ /* 0x000fea0003800000 */
.L_x_119:
[----:B------:R-:W-:Y:S01]  /*7aa0*/  ISETP.NE.AND P0, PT, R114, RZ, PT ;  /* 0x000000ff7200720c */ /* 0x000fe20003f05270 */
[----:B------:R-:W-:Y:S11]  /*7ab0*/  VIADD R109, R109, 0x1 ;  /* 0x000000016d6d7836 */ /* 0x000ff60000000000 */
[----:B------:R-:W-:Y:S01]  /*7ac0*/  @!UPT UIADD3 URZ, UPT, UPT, URZ, URZ, URZ ;  /* 0x000000fffffff290 */ /* 0x000fe2000fffe0ff */
[----:B------:R2:W3:Y:S01]  /*7ad0*/  @P0 LDS.128 R48, [R4+UR43+0x400] ;  /* 0x0004002b04300984 */ /* 0x0004e20008000c00 */
[C---:B-1----:R-:W-:Y:S03]  /*7ae0*/  @P0 IADD3 R5, PT, PT, R112.reuse, R2, RZ ;  /* 0x0000000270050210 */ /* 0x042fe60007ffe0ff */
[----:B------:R1:W4:Y:S04]  /*7af0*/  @P0 LDS.128 R52, [R3+0x400] ;  /* 0x0004000003340984 */ /* 0x0003280000000c00 */
[----:B------:R5:W3:Y:S04]  /*7b00*/  @P0 LDS.128 R56, [R2+0x400] ;  /* 0x0004000002380984 */ /* 0x000ae80000000c00 */
[----:B------:R3:W3:Y:S04]  /*7b10*/  @P0 LDS.128 R60, [R5+0x400] ;  /* 0x00040000053c0984 */ /* 0x0006e80000000c00 */
[----:B------:R3:W3:Y:S01]  /*7b20*/  @P0 LDS.128 R64, [R0+0x400] ;  /* 0x0004000000400984 */ /* 0x0006e20000000c00 */
[--C-:B--2---:R-:W-:Y:S02]  /*7b30*/  @P0 IMAD.IADD R4, R111, 0x1, R0.reuse ;  /* 0x000000016f040824 */ /* 0x104fe400078e0200 */
[C---:B-1----:R-:W-:Y:S03]  /*7b40*/  @P0 IMAD.IADD R3, R112.reuse, 0x1, R0 ;  /* 0x0000000170030824 */ /* 0x042fe600078e0200 */
[----:B------:R1:W2:Y:S01]  /*7b50*/  @P0 LDS.128 R72, [R4+0x400] ;  /* 0x0004000004480984 */ /* 0x0002a20000000c00 */
[----:B-----5:R-:W-:Y:S03]  /*7b60*/  @P0 IADD3 R2, PT, PT, R112, R4, RZ ;  /* 0x0000000470020210 */ /* 0x020fe60007ffe0ff */
[----:B------:R1:W1:Y:S04]  /*7b70*/  @P0 LDS.128 R68, [R3+0x400] ;  /* 0x0004000003440984 */ /* 0x0002680000000c00 */
[----:B------:R1:W1:Y:S02]  /*7b80*/  @P0 LDS.128 R76, [R2+0x400] ;  /* 0x00040000024c0984 */ /* 0x0002640000000c00 */
.L_x_118:
[----:B------:R-:W-:Y:S05]  /*7b90*/  BSYNC B1 ;  /* 0x0000000000017941 */ /* 0x000fea0003800000 */
.L_x_117:
[----:B---3--:R-:W-:Y:S05]  /*7ba0*/  VIADD R0, R39, 0x40 ;  /* 0x0000004027007836 */ /* 0x008fea0000000000 */
[----:B------:R-:W-:Y:S04]  /*7bb0*/  SHF.R.U32.HI R0, RZ, 0x15, R0 ;  /* 0x00000015ff007819 */ /* 0x000fe80000011600 */
[----:B------:R-:W-:Y:S11]  /*7bc0*/  LOP3.LUT P0, RZ, R0, 0x3, R84, 0x48, !PT ;  /* 0x0000000300ff7812 */ /* 0x000ff60007804854 */
[----:B------:R-:W-:Y:S02]  /*7bd0*/  @!UPT UIADD3 URZ, UPT, UPT, URZ, URZ, URZ ;  /* 0x000000fffffff290 */ /* 0x000fe4000fffe0ff */
[----:B------:R-:W-:Y:S05]  /*7be0*/  @!P0 BRA `(.L_x_122) ;  /* 0x0000000000408947 */ /* 0x000fea0003800000 */
[----:B------:R-:W3:Y:S01]  /*7bf0*/  LDCU.64 UR8, c[0x4][0x70] ;  /* 0x01000e00ff0877ac */ /* 0x000ee20008000a00 */
[----:B-1----:R-:W-:Y:S01]  /*7c00*/  MOV R3, 0x0 ;  /* 0x0000000000037802 */ /* 0x002fe20000000f00 */
        /* <DEDUP_REMOVED lines=14> */
.L_x_122:
[----:B------:R-:W-:Y:S05]  /*7cf0*/  WARPSYNC.ALL ;  /* 0x0000000000007948 */ /* 0x000fea0003800000 */
[----:B------:R-:W-:Y:S01]  /*7d00*/  R2UR UR4, R39 ;  /* 0x00000000270472ca */ /* 0x000fe200000e0000 */
[----:B------:R-:W-:Y:S01]  /*7d10*/  BSSY.RECONVERGENT B0, `(.L_x_123) ;  /* 0x0000063000007945 */ /* 0x000fe20003800200 */
[----:B------:R-:W-:Y:S02]  /*7d20*/  ISETP.NE.AND P6, PT, R104, RZ, PT ;  /* 0x000000ff6800720c */ /* 0x000fe40003fc5270 */
[----:B------:R-:W-:Y:S09]  /*7d30*/  ISETP.NE.AND P0, PT, R100, RZ, PT ;  /* 0x000000ff6400720c */ /* 0x000ff20003f05270 */
[----:B-1----:R-:W1:Y:S02]  /*7d40*/  LDTM.x32 R4, tmem[UR4+0x40] ;  /* 0x00004004000479ee */ /* 0x002e6400082c0000 */
[C---:B-1----:R-:W-:Y:S01]  /*7d50*/  FMUL R0, R38.reuse, R4 ;  /* 0x0000000426007220 */ /* 0x042fe20000400000 */
        /* <DEDUP_REMOVED lines=56> */
[----:B-1----:R-:W-:Y:S01]  /*80e0*/  MOV R4, UR46 ;  /* 0x0000002e00047c02 */ /* 0x002fe20008000f00 */
[C---:B--2---:R-:W-:Y:S01]  /*80f0*/  FFMA R24, R45.reuse, R72, R24 ;  /* 0x000000482d187223 */ /* 0x044fe20000000018 */
[C---:B------:R-:W-:Y:S01]  /*8100*/  FMUL R0, R38.reuse, R32 ;  /* 0x0000002026007220 */ /* 0x040fe20000400000 */
[----:B------:R4:W-:Y:S01]  /*8110*/  STS.128 [R93+0x8400], R20 ;  /* 0x008400145d007388 */ /* 0x0009e20000000c00 */
        /* <DEDUP_REMOVED lines=9> */
[----:B------:R4:W-:Y:S01]  /*81b0*/  STS.128 [R92+0x8400], R24 ;  /* 0x008400185c007388 */ /* 0x0009e20000000c00 */
[C---:B------:R-:W-:Y:S01]  /*81c0*/  FFMA R6, R45.reuse, R78, R3 ;  /* 0x0000004e2d067223 */ /* 0x040fe20000000003 */
[----:B------:R-:W-:Y:S01]  /*81d0*/  FFMA R7, R45, R79, R28 ;  /* 0x0000004f2d077223 */ /* 0x000fe2000000001c */
[----:B------:R-:W-:Y:S02]  /*81e0*/  @P6 IADD3 R8, PT, PT, R8, 0x50, RZ ;  /* 0x0000005008086810 */ /* 0x000fe40007ffe0ff */
[----:B------:R-:W-:Y:S02]  /*81f0*/  LEA R0, R109, UR43, 0x3 ;  /* 0x0000002b6d007c11 */ /* 0x000fe4000f8e18ff */
[----:B------:R4:W-:Y:S01]  /*8200*/  STS.128 [R91+0x8400], R4 ;  /* 0x008400045b007388 */ /* 0x0009e20000000c00 */
[----:B------:R-:W-:Y:S02]  /*8210*/  @P6 SHF.L.U32 R2, RZ, 0x1f, RZ ;  /* 0x0000001fff026819 */ /* 0x000fe400000006ff */
[----:B------:R-:W-:Y:S01]  /*8220*/  @P6 PRMT R8, R115, 0x654, R8 ;  /* 0x0000065473086816 */ /* 0x000fe20000000008 */
[----:B------:R-:W-:Y:S01]  /*8230*/  @!PT LDS RZ, [RZ] ;  /* 0x00000000fffff984 */ /* 0x000fe20000000800 */
[----:B------:R-:W-:Y:S01]  /*8240*/  @!PT LDS RZ, [RZ] ;  /* 0x00000000fffff984 */ /* 0x000fe20000000800 */
[----:B------:R-:W-:Y:S01]  /*8250*/  @!PT LDS RZ, [RZ] ;  /* 0x00000000fffff984 */ /* 0x000fe20000000800 */
[----:B------:R-:W-:Y:S01]  /*8260*/  @!PT LDS RZ, [RZ] ;  /* 0x00000000fffff984 */ /* 0x000fe20000000800 */
[----:B------:R1:W-:Y:S06]  /*8270*/  MEMBAR.ALL.CTA ;  /* 0x0000000000007992 */ /* 0x0003ec0000008000 */
[----:B-1----:R-:W1:Y:S02]  /*8280*/  FENCE.VIEW.ASYNC.S ;  /* 0x00000000000073c6 */ /* 0x002e640000000000 */
[----:B-1----:R-:W-:Y:S06]  /*8290*/  BAR.SYNC.DEFER_BLOCKING 0x1, 0x80 ;  /* 0x0042000000007b1d */ /* 0x002fec0000010000 */
        /* <DEDUP_REMOVED lines=10> */
.L_x_124:
[----:B------:R-:W-:Y:S05]  /*8340*/  BSYNC.RECONVERGENT B0 ;  /* 0x0000000000007941 */ /* 0x000fea0003800200 */
.L_x_123:
[----:B------:R-:W-:Y:S01]  /*8350*/  BAR.SYNC.DEFER_BLOCKING 0x1, 0x80 ;  /* 0x0042000000007b1d */ /* 0x000fe20000010000 */
[----:B------:R-:W-:Y:S01]  /*8360*/  UIADD3 UR4, UPT, UPT, UR46, 0x1, URZ ;  /* 0x000000012e047890 */ /* 0x000fe2000fffe0ff */
[----:B------:R-:W-:Y:S03]  /*8370*/  HFMA2 R116, -RZ, RZ, 0, 0 ;  /* 0x00000000ff747431 */ /* 0x000fe600000001ff */
        /* <DEDUP_REMOVED lines=10> */
[----:B----4-:R-:W-:Y:S05]  /*8420*/  @P1 IMAD R5, R109, 0x4000, R107 ;  /* 0x000040006d051824 */ /* 0x010fea00078e026b */
        /* <DEDUP_REMOVED lines=8> */
.L_x_128:
[----:B------:R-:W-:Y:S05]  /*84b0*/  BSYNC B0 ;  /* 0x0000000000007941 */ /* 0x000fea0003800000 */
.L_x_127:
[----:B------:R-:W-:Y:S02]  /*84c0*/  ISETP.NE.AND P0, PT, R114, RZ, PT ;  /* 0x000000ff7200720c */ /* 0x000fe40003f05270 */
[----:B------:R-:W-:Y:S11]  /*84d0*/  IADD3 R109, PT, PT, R109, 0x1, RZ ;  /* 0x000000016d6d7810 */ /* 0x000ff60007ffe0ff */
[----:B------:R2:W3:Y:S01]  /*84e0*/  @P0 LDS.128 R48, [R5+UR43+0x400] ;  /* 0x0004002b05300984 */ /* 0x0004e20008000c00 */
[----:B-1----:R-:W-:Y:S03]  /*84f0*/  @P0 IMAD.IADD R0, R111, 0x1, R2 ;  /* 0x000000016f000824 */ /* 0x002fe600078e0202 */
[----:B------:R1:W4:Y:S04]  /*8500*/  @P0 LDS.128 R52, [R4+0x400] ;  /* 0x0004000004340984 */ /* 0x0003280000000c00 */
[----:B------:R5:W3:Y:S04]  /*8510*/  @P0 LDS.128 R56, [R3+0x400] ;  /* 0x0004000003380984 */ /* 0x000ae80000000c00 */
[----:B------:R3:W3:Y:S04]  /*8520*/  @P0 LDS.128 R64, [R2+0x400] ;  /* 0x0004000002400984 */ /* 0x0006e80000000c00 */
[----:B------:R3:W3:Y:S01]  /*8530*/  @P0 LDS.128 R72, [R0+0x400] ;  /* 0x0004000000480984 */ /* 0x0006e20000000c00 */
[C---:B--2---:R-:W-:Y:S01]  /*8540*/  @P0 IMAD.IADD R5, R112.reuse, 0x1, R3 ;  /* 0x0000000170050824 */ /* 0x044fe200078e0203 */
[C---:B-1----:R-:W-:Y:S04]  /*8550*/  @P0 IADD3 R4, PT, PT, R112.reuse, R2, RZ ;  /* 0x0000000270040210 */ /* 0x042fe80007ffe0ff */
[----:B------:R1:W2:Y:S01]  /*8560*/  @P0 LDS.128 R60, [R5+0x400] ;  /* 0x00040000053c0984 */ /* 0x0002a20000000c00 */
[----:B-----5:R-:W-:Y:S03]  /*8570*/  @P0 IMAD.IADD R3, R112, 0x1, R0 ;  /* 0x0000000170030824 */ /* 0x020fe600078e0200 */
[----:B------:R1:W1:Y:S04]  /*8580*/  @P0 LDS.128 R68, [R4+0x400] ;  /* 0x0004000004440984 */ /* 0x0002680000000c00 */
[----:B------:R1:W1:Y:S01]  /*8590*/  @P0 LDS.128 R76, [R3+0x400] ;  /* 0x00040000034c0984 */ /* 0x0002620000000c00 */
[C---:B------:R-:W-:Y:S04]  /*85a0*/  ISETP.NE.AND P0, PT, R109.reuse, 0x4, PT ;  /* 0x000000046d00780c */ /* 0x040fe80003f05270 */
[----:B------:R-:W-:Y:S02]  /*85b0*/  SEL R109, R109, RZ, P0 ;  /* 0x000000ff6d6d7207 */ /* 0x000fe40000000000 */
[----:B----4-:R-:W-:Y:S02]  /*85c0*/  SEL R116, RZ, 0x1, P0 ;  /* 0x00000001ff747807 */ /* 0x010fe40000000000 */
.L_x_126:
[----:B------:R-:W-:Y:S05]  /*85d0*/  BSYNC B1 ;  /* 0x0000000000017941 */ /* 0x000fea0003800000 */
.L_x_125:
[----:B---3--:R-:W-:Y:S05]  /*85e0*/  VIADD R0, R39, 0x60 ;  /* 0x0000006027007836 */ /* 0x008fea0000000000 */
[----:B------:R-:W-:Y:S04]  /*85f0*/  SHF.R.U32.HI R0, RZ, 0x15, R0 ;  /* 0x00000015ff007819 */ /* 0x000fe80000011600 */
[----:B------:R-:W-:Y:S11]  /*8600*/  LOP3.LUT P0, RZ, R0, 0x3, R84, 0x48, !PT ;  /* 0x0000000300ff7812 */ /* 0x000ff60007804854 */
[----:B------:R-:W-:Y:S02]  /*8610*/  @!UPT UIADD3 URZ, UPT, UPT, URZ, URZ, URZ ;  /* 0x000000fffffff290 */ /* 0x000fe4000fffe0ff */
[----:B------:R-:W-:Y:S05]  /*8620*/  @!P0 BRA `(.L_x_130) ;  /* 0x0000000000408947 */ /* 0x000fea0003800000 */
[----:B------:R-:W3:Y:S01]  /*8630*/  LDCU.64 UR8, c[0x4][0x70] ;  /* 0x01000e00ff0877ac */ /* 0x000ee20008000a00 */
[----:B-1----:R-:W-:Y:S01]  /*8640*/  MOV R3, 0x0 ;  /* 0x0000000000037802 */ /* 0x002fe20000000f00 */
[----:B----4-:R-:W-:Y:S02]  /*8650*/  HFMA2 R12, -RZ, RZ, 0, 5.9604644775390625e-08 ;  /* 0x00000001ff0c7431 */ /* 0x010fe400000001ff */
[----:B------:R-:W-:Y:S02]  /*8660*/  IMAD.MOV.U32 R8, RZ, RZ, 0x192 ;  /* 0x00000192ff087424 */ /* 0x000fe400078e00ff */
[----:B------:R-:W-:Y:S01]  /*8670*/  IMAD.MOV.U32 R13, RZ, RZ, RZ ;  /* 0x000000ffff0d7224 */ /* 0x000fe200078e00ff */
[----:B------:R-:W1:Y:S01]  /*8680*/  LDCU.64 UR6, c[0x4][0x78] ;  /* 0x01000f00ff0677ac */ /* 0x000e620008000a00 */
[----:B------:R-:W4:Y:S01]  /*8690*/  LDC.64 R2, c[0x4][R3] ;  /* 0x0100000003027b82 */ /* 0x000f220000000a00 */
        /* <DEDUP_REMOVED lines=9> */
.L_x_130:
[----:B------:R-:W-:Y:S05]  /*8730*/  WARPSYNC.ALL ;  /* 0x0000000000007948 */ /* 0x000fea0003800000 */
[----:B------:R-:W-:Y:S01]  /*8740*/  R2UR UR4, R39 ;  /* 0x00000000270472ca */ /* 0x000fe200000e0000 */
[----:B------:R-:W-:Y:S01]  /*8750*/  BSSY.RECONVERGENT B0, `(.L_x_131) ;  /* 0x0000063000007945 */ /* 0x000fe20003800200 */
[----:B------:R-:W-:Y:S02]  /*8760*/  ISETP.NE.AND P6, PT, R104, RZ, PT ;  /* 0x000000ff6800720c */ /* 0x000fe40003fc5270 */
[----:B------:R-:W-:Y:S09]  /*8770*/  ISETP.NE.AND P0, PT, R100, RZ, PT ;  /* 0x000000ff6400720c */ /* 0x000ff20003f05270 */
[----:B-1--4-:R-:W1:Y:S02]  /*8780*/  LDTM.x32 R4, tmem[UR4+0x60] ;  /* 0x00006004000479ee */ /* 0x012e6400082c0000 */
        /* <DEDUP_REMOVED lines=31> */
[C---:B--2---:R-:W-:Y:S01]  /*8980*/  FFMA R12, R45.reuse, R60, R12 ;  /* 0x0000003c2d0c7223 */ /* 0x044fe2000000000c */
        /* <DEDUP_REMOVED lines=25> */
[----:B-1----:R-:W-:Y:S01]  /*8b20*/  MOV R4, UR44 ;  /* 0x0000002c00047c02 */ /* 0x002fe20008000f00 */
        /* <DEDUP_REMOVED lines=16> */
[----:B------:R-:W-:Y:S02]  /*8c30*/  @P6 SHF.L.U32 R0, R116, 0x1f, RZ ;  /* 0x0000001f74006819 */ /* 0x000fe400000006ff */
[----:B------:R1:W-:Y:S01]  /*8c40*/  STS.128 [R91+0xc400], R4 ;  /* 0x00c400045b007388 */ /* 0x0003e20000000c00 */
[----:B------:R-:W-:Y:S01]  /*8c50*/  @P6 PRMT R8, R115, 0x654, R8 ;  /* 0x0000065473086816 */ /* 0x000fe20000000008 */
[----:B------:R-:W-:Y:S01]  /*8c60*/  @!PT LDS RZ, [RZ] ;  /* 0x00000000fffff984 */ /* 0x000fe20000000800 */
[----:B------:R-:W-:Y:S01]  /*8c70*/  @!PT LDS RZ, [RZ] ;  /* 0x00000000fffff984 */ /* 0x000fe20000000800 */
[----:B------:R-:W-:Y:S01]  /*8c80*/  @!PT LDS RZ, [RZ] ;  /* 0x00000000fffff984 */ /* 0x000fe20000000800 */
[----:B------:R-:W-:Y:S01]  /*8c90*/  @!PT LDS RZ, [RZ] ;  /* 0x00000000fffff984 */ /* 0x000fe20000000800 */
[----:B------:R2:W-:Y:S06]  /*8ca0*/  MEMBAR.ALL.CTA ;  /* 0x0000000000007992 */ /* 0x0005ec0000008000 */
[----:B--2---:R-:W2:Y:S02]  /*8cb0*/  FENCE.VIEW.ASYNC.S ;  /* 0x00000000000073c6 */ /* 0x004ea40000000000 */
[----:B--2---:R-:W-:Y:S01]  /*8cc0*/  BAR.SYNC.DEFER_BLOCKING 0x1, 0x80 ;  /* 0x0042000000007b1d */ /* 0x004fe20000010000 */
[----:B-1----:R-:W-:Y:S05]  /*8cd0*/  LEA R6, R109, UR43, 0x3 ;  /* 0x0000002b6d067c11 */ /* 0x002fea000f8e18ff */
        /* <DEDUP_REMOVED lines=10> */
.L_x_132:
[----:B------:R-:W-:Y:S05]  /*8d80*/  BSYNC.RECONVERGENT B0 ;  /* 0x0000000000007941 */ /* 0x000fea0003800200 */
.L_x_131:
        /* <DEDUP_REMOVED lines=18> */
[----:B------:R-:W-:Y:S04]  /*8eb0*/  SHF.L.U32 R5, R116, 0x1f, RZ ;  /* 0x0000001f74057819 */ /* 0x000fe800000006ff */
[----:B------:R-:W1:Y:S02]  /*8ec0*/  SYNCS.PHASECHK.TRANS64.TRYWAIT P0, [R6+URZ+0x30], R5 ;  /* 0x00003005060075a7 */ /* 0x000e6400080011ff */
[----:B-1----:R-:W-:Y:S05]  /*8ed0*/  @!P0 BRA `(.L_x_137) ;  /* 0x0000003400e08947 */ /* 0x002fea0003800000 */
.L_x_136:
[----:B------:R-:W-:Y:S05]  /*8ee0*/  BSYNC B0 ;  /* 0x0000000000007941 */ /* 0x000fea0003800000 */
.L_x_135:
[----:B------:R-:W-:Y:S01]  /*8ef0*/  ISETP.NE.AND P0, PT, R114, RZ, PT ;  /* 0x000000ff7200720c */ /* 0x000fe20003f05270 */
[----:B------:R-:W-:Y:S11]  /*8f00*/  VIADD R109, R109, 0x1 ;  /* 0x000000016d6d7836 */ /* 0x000ff60000000000 */
[----:B------:R-:W-:Y:S01]  /*8f10*/  @!UPT UIADD3 URZ, UPT, UPT, URZ, URZ, URZ ;  /* 0x000000fffffff290 */ /* 0x000fe2000fffe0ff */
[----:B------:R2:W3:Y:S01]  /*8f20*/  @P0 LDS.128 R48, [R4+UR43+0x400] ;  /* 0x0004002b04300984 */ /* 0x0004e20008000c00 */
[C---:B-1----:R-:W-:Y:S03]  /*8f30*/  @P0 IMAD.IADD R5, R112.reuse, 0x1, R2 ;  /* 0x0000000170050824 */ /* 0x042fe600078e0202 */
[----:B------:R1:W4:Y:S04]  /*8f40*/  @P0 LDS.128 R52, [R3+0x400] ;  /* 0x0004000003340984 */ /* 0x0003280000000c00 */
[----:B------:R5:W3:Y:S04]  /*8f50*/  @P0 LDS.128 R56, [R2+0x400] ;  /* 0x0004000002380984 */ /* 0x000ae80000000c00 */
[----:B------:R-:W3:Y:S04]  /*8f60*/  @P0 LDS.128 R60, [R5+0x400] ;  /* 0x00040000053c0984 */ /* 0x000ee80000000c00 */
[----:B------:R4:W3:Y:S01]  /*8f70*/  @P0 LDS.128 R64, [R0+0x400] ;  /* 0x0004000000400984 */ /* 0x0008e20000000c00 */
[--C-:B--2---:R-:W-:Y:S02]  /*8f80*/  @P0 IMAD.IADD R4, R111, 0x1, R0.reuse ;  /* 0x000000016f040824 */ /* 0x104fe400078e0200 */
[C---:B-1----:R-:W-:Y:S03]  /*8f90*/  @P0 IMAD.IADD R3, R112.reuse, 0x1, R0 ;  /* 0x0000000170030824 */ /* 0x042fe600078e0200 */
[----:B------:R1:W2:Y:S01]  /*8fa0*/  @P0 LDS.128 R72, [R4+0x400] ;  /* 0x0004000004480984 */ /* 0x0002a20000000c00 */
[----:B-----5:R-:W-:Y:S03]  /*8fb0*/  @P0 IMAD.IADD R2, R112, 0x1, R4 ;  /* 0x0000000170020824 */ /* 0x020fe600078e0204 */
[----:B------:R1:W1:Y:S04]  /*8fc0*/  @P0 LDS.128 R68, [R3+0x400] ;  /* 0x0004000003440984 */ /* 0x0002680000000c00 */
[----:B------:R1:W1:Y:S01]  /*8fd0*/  @P0 LDS.128 R76, [R2+0x400] ;  /* 0x00040000024c0984 */ /* 0x0002620000000c00 */
[C---:B------:R-:W-:Y:S04]  /*8fe0*/  ISETP.NE.AND P0, PT, R109.reuse, 0x4, PT ;  /* 0x000000046d00780c */ /* 0x040fe80003f05270 */
[----:B----4-:R-:W-:Y:S02]  /*8ff0*/  SEL R0, RZ, 0x1, P0 ;  /* 0x00000001ff007807 */ /* 0x010fe40000000000 */
[----:B------:R-:W-:Y:S02]  /*9000*/  SEL R109, R109, RZ, P0 ;  /* 0x000000ff6d6d7207 */ /* 0x000fe40000000000 */
[----:B------:R-:W-:Y:S02]  /*9010*/  LOP3.LUT R116, R116, R0, RZ, 0x3c, !PT ;  /* 0x0000000074747212 */ /* 0x000fe400078e3cff */
.L_x_134:
[----:B------:R-:W-:Y:S05]  /*9020*/  BSYNC B1 ;  /* 0x0000000000017941 */ /* 0x000fea0003800000 */
.L_x_133:
[----:B------:R-:W-:Y:S05]  /*9030*/  VIADD R0, R39, 0x80 ;  /* 0x0000008027007836 */ /* 0x000fea0000000000 */
[----:B------:R-:W-:Y:S04]  /*9040*/  SHF.R.U32.HI R0, RZ, 0x15, R0 ;  /* 0x00000015ff007819 */ /* 0x000fe80000011600 */
[----:B------:R-:W-:Y:S11]  /*9050*/  LOP3.LUT P0, RZ, R0, 0x3, R84, 0x48, !PT ;  /* 0x0000000300ff7812 */ /* 0x000ff60007804854 */
[----:B------:R-:W-:Y:S02]  /*9060*/  @!UPT UIADD3 URZ, UPT, UPT, URZ, URZ, URZ ;  /* 0x000000fffffff290 */ /* 0x000fe4000fffe0ff */
[----:B------:R-:W-:Y:S05]  /*9070*/  @!P0 BRA `(.L_x_138) ;  /* 0x0000000000408947 */ /* 0x000fea0003800000 */
[----:B------:R-:W4:Y:S01]  /*9080*/  LDCU.64 UR8, c[0x4][0x70] ;  /* 0x01000e00ff0877ac */ /* 0x000f220008000a00 */
[----:B-1----:R-:W-:Y:S01]  /*9090*/  MOV R3, 0x0 ;  /* 0x0000000000037802 */ /* 0x002fe20000000f00 */
[----:B------:R-:W-:Y:S02]  /*90a0*/  HFMA2 R12, -RZ, RZ, 0, 5.9604644775390625e-08 ;  /* 0x00000001ff0c7431 */ /* 0x000fe400000001ff */
[----:B------:R-:W-:Y:S02]  /*90b0*/  IMAD.MOV.U32 R8, RZ, RZ, 0x192 ;  /* 0x00000192ff087424 */ /* 0x000fe400078e00ff */
[----:B------:R-:W-:Y:S01]  /*90c0*/  IMAD.MOV.U32 R13, RZ, RZ, RZ ;  /* 0x000000ffff0d7224 */ /* 0x000fe200078e00ff */
[----:B------:R-:W1:Y:S01]  /*90d0*/  LDCU.64 UR6, c[0x4][0x78] ;  /* 0x01000f00ff0677ac */ /* 0x000e620008000a00 */
[----:B------:R-:W2:Y:S01]  /*90e0*/  LDC.64 R2, c[0x4][R3] ;  /* 0x0100000003027b82 */ /* 0x000ea20000000a00 */
[----:B------:R-:W5:Y:S01]  /*90f0*/  LDCU.64 UR4, c[0x4][0x10] ;  /* 0x01000200ff0477ac */ /* 0x000f620008000a00 */
[----:B----4-:R-:W-:Y:S01]  /*9100*/  MOV R5, UR9 ;  /* 0x0000000900057c02 */ /* 0x010fe20008000f00 */
[----:B------:R-:W-:Y:S01]  /*9110*/  IMAD.U32 R4, RZ, RZ, UR8 ;  /* 0x00000008ff047e24 */ /* 0x000fe2000f8e00ff */
[----:B-1----:R-:W-:Y:S01]  /*9120*/  MOV R7, UR7 ;  /* 0x0000000700077c02 */ /* 0x002fe20008000f00 */
[----:B------:R-:W-:Y:S01]  /*9130*/  IMAD.U32 R6, RZ, RZ, UR6 ;  /* 0x00000006ff067e24 */ /* 0x000fe2000f8e00ff */
[----:B-----5:R-:W-:Y:S01]  /*9140*/  MOV R11, UR5 ;  /* 0x00000005000b7c02 */ /* 0x020fe20008000f00 */
[----:B------:R-:W-:Y:S02]  /*9150*/  IMAD.U32 R10, RZ, RZ, UR4 ;  /* 0x00000004ff0a7e24 */ /* 0x000fe4000f8e00ff */
[----:B------:R-:W-:Y:S07]  /*9160*/  LEPC R20, `(.L_x_138) ;  /* 0x000000001014794e */ /* 0x000fee0000000000 */
[----:B--23--:R-:W-:Y:S05]  /*9170*/  CALL.ABS.NOINC R2 ;  /* 0x0000000002007343 */ /* 0x00cfea0003c00000 */
.L_x_138:
        /* <DEDUP_REMOVED lines=10> */
[C---:B---3--:R-:W-:Y:S01]  /*9220*/  FFMA R40, R45.reuse, R48, R0 ;  /* 0x000000302d287223 */ /* 0x048fe20000000000 */
        /* <DEDUP_REMOVED lines=81> */
[----:B------:R-:W-:Y:S02]  /*9740*/  UIADD3 UR4, UPT, UPT, UR43, 0x400, URZ ;  /* 0x000004002b047890 */ /* 0x000fe4000fffe0ff */
[----:B------:R-:W-:Y:S01]  /*9750*/  UIADD3 UR9, UPT, UPT, UR49, 0x80, URZ ;  /* 0x0000008031097890 */ /* 0x000fe2000fffe0ff */
[----:B------:R-:W-:Y:S01]  /*9760*/  UMOV UR10, UR50 ;  /* 0x00000032000a7c82 */ /* 0x000fe20008000000 */
[----:B------:R-:W-:Y:S02]  /*9770*/  UMOV UR11, UR36 ;  /* 0x00000024000b7c82 */ /* 0x000fe40008000000 */
[----:B------:R-:W-:Y:S01]  /*9780*/  MOV R88, UR4 ;  /* 0x0000000400587c02 */ /* 0x000fe20008000f00 */
[----:B------:R-:W-:Y:S03]  /*9790*/  UIADD3 UR4, UP0, UPT, UR54, 0x680, URZ ;  /* 0x0000068036047890 */ /* 0x000fe6000ff1e0ff */
[----:B------:R-:W-:Y:S01]  /*97a0*/  R2UR UR8, R88 ;  /* 0x00000000580872ca */ /* 0x000fe200000e0000 */
[----:B------:R-:W-:Y:S11]  /*97b0*/  UIADD3.X UR5, UPT, UPT, URZ, UR55, URZ, UP0, !UPT ;  /* 0x00000037ff057290 */ /* 0x000ff600087fe4ff */
[----:B------:R-:W-:Y:S01]  /*97c0*/  @!UPT UIADD3 URZ, UPT, UPT, URZ, URZ, URZ ;  /* 0x000000fffffff290 */ /* 0x000fe2000fffe0ff */
[----:B------:R1:W-:Y:S01]  /*97d0*/  UTMASTG.3D [UR8], [UR4] ;  /* 0x00000008040073b5 */ /* 0x0003e20008010000 */
[----:B------:R0:W-:Y:S01]  /*97e0*/  UTMACMDFLUSH ;  /* 0x00000000000079b7 */ /* 0x0001e20000000000 */
[----:B-1----:R-:W-:Y:S04]  /*97f0*/  DEPBAR.LE SB0, 0x1 ;  /* 0x000080400000791a */ /* 0x002fe80000000000 */
.L_x_140:
[----:B------:R-:W-:Y:S05]  /*9800*/  BSYNC.RECONVERGENT B0 ;  /* 0x0000000000007941 */ /* 0x000fea0003800200 */
.L_x_139:
        /* <DEDUP_REMOVED lines=21> */
.L_x_144:
[----:B------:R-:W-:Y:S05]  /*9960*/  BSYNC B0 ;  /* 0x0000000000007941 */ /* 0x000fea0003800000 */
.L_x_143:
        /* <DEDUP_REMOVED lines=19> */
.L_x_142:
[----:B------:R-:W-:Y:S05]  /*9aa0*/  BSYNC B1 ;  /* 0x0000000000017941 */ /* 0x000fea0003800000 */
.L_x_141:
        /* <DEDUP_REMOVED lines=21> */
.L_x_146:
        /* <DEDUP_REMOVED lines=101> */
.L_x_148:
[----:B------:R-:W-:Y:S05]  /*a250*/  BSYNC.RECONVERGENT B0 ;  /* 0x0000000000007941 */ /* 0x000fea0003800200 */
.L_x_147:
        /* <DEDUP_REMOVED lines=21> */
.L_x_152:
[----:B------:R-:W-:Y:S05]  /*a3b0*/  BSYNC B0 ;  /* 0x0000000000007941 */ /* 0x000fea0003800000 */
.L_x_151:
        /* <DEDUP_REMOVED lines=19> */
.L_x_150:
[----:B------:R-:W-:Y:S05]  /*a4f0*/  BSYNC B1 ;  /* 0x0000000000017941 */ /* 0x000fea0003800000 */
.L_x_149:
        /* <DEDUP_REMOVED lines=21> */
.L_x_154:
        /* <DEDUP_REMOVED lines=82> */
[----:B------:R-:W-:Y:S02]  /*ab70*/  @P6 SHF.L.U32 R2, R116, 0x1f, RZ ;  /* 0x0000001f74026819 */ /* 0x000fe400000006ff */
        /* <DEDUP_REMOVED lines=18> */
.L_x_156:
[----:B------:R-:W-:Y:S05]  /*aca0*/  BSYNC.RECONVERGENT B0 ;  /* 0x0000000000007941 */ /* 0x000fea0003800200 */
.L_x_155:
        /* <DEDUP_REMOVED lines=21> */
.L_x_160:
[----:B------:R-:W-:Y:S05]  /*ae00*/  BSYNC B0 ;  /* 0x0000000000007941 */ /* 0x000fea0003800000 */
.L_x_159:
[----:B------:R-:W-:Y:S11]  /*ae10*/  ISETP.NE.AND P0, PT, R114, RZ, PT ;  /* 0x000000ff7200720c */ /* 0x000ff60003f05270 */
[----:B------:R-:W-:Y:S02]  /*ae20*/  @!UPT UIADD3 URZ, UPT, UPT, URZ, URZ, URZ ;  /* 0x000000fffffff290 */ /* 0x000fe4000fffe0ff */
[----:B------:R2:W3:Y:S01]  /*ae30*/  @P0 LDS.128 R52, [R2+0x400] ;  /* 0x0004000002340984 */ /* 0x0004e20000000c00 */
[----:B------:R-:W-:Y:S02]  /*ae40*/  @P0 IMAD.IADD R111, R111, 0x1, R110 ;  /* 0x000000016f6f0824 */ /* 0x000fe400078e026e */
[C---:B-1----:R-:W-:Y:S01]  /*ae50*/  @P0 IMAD.IADD R0, R112.reuse, 0x1, R3 ;  /* 0x0000000170000824 */ /* 0x042fe200078e0203 */
[----:B------:R1:W1:Y:S04]  /*ae60*/  @P0 LDS.128 R48, [R109+UR43+0x400] ;  /* 0x0004002b6d300984 */ /* 0x0002680008000c00 */
[----:B------:R1:W1:Y:S04]  /*ae70*/  @P0 LDS.128 R56, [R3+0x400] ;  /* 0x0004000003380984 */ /* 0x0002680000000c00 */
[----:B------:R1:W1:Y:S04]  /*ae80*/  @P0 LDS.128 R60, [R0+0x400] ;  /* 0x00040000003c0984 */ /* 0x0002680000000c00 */
[----:B------:R1:W1:Y:S04]  /*ae90*/  @P0 LDS.128 R64, [R110+0x400] ;  /* 0x000400006e400984 */ /* 0x0002680000000c00 */
[----:B------:R1:W1:Y:S01]  /*aea0*/  @P0 LDS.128 R72, [R111+0x400] ;  /* 0x000400006f480984 */ /* 0x0002620000000c00 */
[C---:B--2---:R-:W-:Y:S02]  /*aeb0*/  @P0 IADD3 R2, PT, PT, R112.reuse, R110, RZ ;  /* 0x0000006e70020210 */ /* 0x044fe40007ffe0ff */
[----:B------:R-:W-:Y:S03]  /*aec0*/  @P0 IADD3 R112, PT, PT, R112, R111, RZ ;  /* 0x0000006f70700210 */ /* 0x000fe60007ffe0ff */
[----:B------:R2:W1:Y:S04]  /*aed0*/  @P0 LDS.128 R68, [R2+0x400] ;  /* 0x0004000002440984 */ /* 0x0004680000000c00 */
[----:B------:R2:W1:Y:S02]  /*aee0*/  @P0 LDS.128 R76, [R112+0x400] ;  /* 0x00040000704c0984 */ /* 0x0004640000000c00 */
.L_x_158:
[----:B------:R-:W-:Y:S05]  /*aef0*/  BSYNC B1 ;  /* 0x0000000000017941 */ /* 0x000fea0003800000 */
.L_x_157:
[----:B-1----:R-:W-:Y:S05]  /*af00*/  VIADD R0, R39, 0xe0 ;  /* 0x000000e027007836 */ /* 0x002fea0000000000 */
[----:B------:R-:W-:Y:S04]  /*af10*/  SHF.R.U32.HI R0, RZ, 0x15, R0 ;  /* 0x00000015ff007819 */ /* 0x000fe80000011600 */
[----:B------:R-:W-:Y:S11]  /*af20*/  LOP3.LUT P0, RZ, R0, 0x3, R84, 0x48, !PT ;  /* 0x0000000300ff7812 */ /* 0x000ff60007804854 */
[----:B------:R-:W-:Y:S02]  /*af30*/  @!UPT UIADD3 URZ, UPT, UPT, URZ, URZ, URZ ;  /* 0x000000fffffff290 */ /* 0x000fe4000fffe0ff */
[----:B------:R-:W-:Y:S05]  /*af40*/  @!P0 BRA `(.L_x_162) ;  /* 0x0000000000408947 */ /* 0x000fea0003800000 */
[----:B------:R-:W1:Y:S01]  /*af50*/  LDCU.64 UR8, c[0x4][0x70] ;  /* 0x01000e00ff0877ac */ /* 0x000e620008000a00 */
[----:B------:R-:W-:Y:S01]  /*af60*/  MOV R3, 0x0 ;  /* 0x0000000000037802 */ /* 0x000fe20000000f00 */
[----:B----4-:R-:W-:Y:S02]  /*af70*/  HFMA2 R12, -RZ, RZ, 0, 5.9604644775390625e-08 ;  /* 0x00000001ff0c7431 */ /* 0x010fe400000001ff */
[----:B------:R-:W-:Y:S02]  /*af80*/  IMAD.MOV.U32 R8, RZ, RZ, 0x192 ;  /* 0x00000192ff087424 */ /* 0x000fe400078e00ff */
[----:B------:R-:W-:Y:S01]  /*af90*/  IMAD.MOV.U32 R13, RZ, RZ, RZ ;  /* 0x000000ffff0d7224 */ /* 0x000fe200078e00ff */
[----:B------:R-:W4:Y:S01]  /*afa0*/  LDCU.64 UR6, c[0x4][0x78] ;  /* 0x01000f00ff0677ac */ /* 0x000f220008000a00 */
[----:B--2---:R-:W2:Y:S01]  /*afb0*/  LDC.64 R2, c[0x4][R3] ;  /* 0x0100000003027b82 */ /* 0x004ea20000000a00 */
[----:B------:R-:W5:Y:S01]  /*afc0*/  LDCU.64 UR4, c[0x4][0x10] ;  /* 0x01000200ff0477ac */ /* 0x000f620008000a00 */
[----:B-1----:R-:W-:Y:S01]  /*afd0*/  MOV R5, UR9 ;  /* 0x0000000900057c02 */ /* 0x002fe20008000f00 */
[----:B------:R-:W-:Y:S01]  /*afe0*/  IMAD.U32 R4, RZ, RZ, UR8 ;  /* 0x00000008ff047e24 */ /* 0x000fe2000f8e00ff */
[----:B----4-:R-:W-:Y:S01]  /*aff0*/  MOV R7, UR7 ;  /* 0x0000000700077c02 */ /* 0x010fe20008000f00 */
[----:B------:R-:W-:Y:S01]  /*b000*/  IMAD.U32 R6, RZ, RZ, UR6 ;  /* 0x00000006ff067e24 */ /* 0x000fe2000f8e00ff */
[----:B-----5:R-:W-:Y:S01]  /*b010*/  MOV R11, UR5 ;  /* 0x00000005000b7c02 */ /* 0x020fe20008000f00 */
[----:B------:R-:W-:Y:S02]  /*b020*/  IMAD.U32 R10, RZ, RZ, UR4 ;  /* 0x00000004ff0a7e24 */ /* 0x000fe4000f8e00ff */
[----:B------:R-:W-:Y:S07]  /*b030*/  LEPC R20, `(.L_x_162) ;  /* 0x000000001014794e */ /* 0x000fee0000000000 */
[----:B--23--:R-:W-:Y:S05]  /*b040*/  CALL.ABS.NOINC R2 ;  /* 0x0000000002007343 */ /* 0x00cfea0003c00000 */
.L_x_162:
[----:B------:R-:W-:Y:S01]  /*b050*/  ISETP.NE.AND P0, PT, R100, RZ, PT ;  /* 0x000000ff6400720c */ /* 0x000fe20003f05270 */
[----:B------:R-:W-:Y:S05]  /*b060*/  WARPSYNC.ALL ;  /* 0x0000000000007948 */ /* 0x000fea0003800000 */
[----:B------:R-:W-:Y:S01]  /*b070*/  R2UR UR4, R39 ;  /* 0x00000000270472ca */ /* 0x000fe200000e0000 */
[----:B------:R-:W1:Y:S01]  /*b080*/  S2UR UR5, SR_CgaCtaId ;  /* 0x00000000000579c3 */ /* 0x000e620000008800 */
[----:B------:R-:W-:Y:S11]  /*b090*/  BSSY.RECONVERGENT B0, `(.L_x_163) ;  /* 0x0000061000007945 */ /* 0x000ff60003800200 */
[----:B----4-:R-:W4:Y:S01]  /*b0a0*/  LDTM.x32 R4, tmem[UR4+0xe0] ;  /* 0x0000e004000479ee */ /* 0x010f2200082c0000 */
[----:B------:R-:W-:Y:S01]  /*b0b0*/  R2UR UR4, R108 ;  /* 0x000000006c0472ca */ /* 0x000fe200000e0000 */
[----:B------:R-:W-:Y:S11]  /*b0c0*/  NOP ;  /* 0x0000000000007918 */ /* 0x000ff60000000000 */
[----:B------:R-:W-:Y:S01]  /*b0d0*/  @!UPT UIADD3 URZ, UPT, UPT, URZ, URZ, URZ ;  /* 0x000000fffffff290 */ /* 0x000fe2000fffe0ff */
[----:B------:R-:W-:Y:S01]  /*b0e0*/  UIADD3 UR4, UPT, UPT, UR4, 0xb0, URZ ;  /* 0x000000b004047890 */ /* 0x000fe2000fffe0ff */
[C---:B----4-:R-:W-:Y:S03]  /*b0f0*/  FMUL R0, R38.reuse, R4 ;  /* 0x0000000426007220 */ /* 0x050fe60000400000 */
[----:B-1----:R-:W-:Y:S01]  /*b100*/  UPRMT UR4, UR5, 0x654, UR4 ;  /* 0x0000065405047896 */ /* 0x002fe20008000004 */
[C---:B--2---:R-:W-:Y:S01]  /*b110*/  FMUL R2, R38.reuse, R5 ;  /* 0x0000000526027220 */ /* 0x044fe20000400000 */
[C---:B------:R-:W-:Y:S01]  /*b120*/  FMUL R3, R38.reuse, R6 ;  /* 0x0000000626037220 */ /* 0x040fe20000400000 */
[C---:B------:R-:W-:Y:S01]  /*b130*/  FFMA R40, R45.reuse, R48, R0 ;  /* 0x000000302d287223 */ /* 0x040fe20000000000 */
[C---:B------:R-:W-:Y:S01]  /*b140*/  FMUL R7, R38.reuse, R7 ;  /* 0x0000000726077220 */ /* 0x040fe20000400000 */
[C---:B------:R-:W-:Y:S01]  /*b150*/  FFMA R41, R45.reuse, R49, R2 ;  /* 0x000000312d297223 */ /* 0x040fe20000000002 */
[C---:B------:R-:W-:Y:S01]  /*b160*/  FFMA R42, R45.reuse, R50, R3 ;  /* 0x000000322d2a7223 */ /* 0x040fe20000000003 */
[C---:B------:R-:W-:Y:S01]  /*b170*/  FMUL R4, R38.reuse, R8 ;  /* 0x0000000826047220 */ /* 0x040fe20000400000 */
[C---:B------:R-:W-:Y:S01]  /*b180*/  FFMA R43, R45.reuse, R51, R7 ;  /* 0x000000332d2b7223 */ /* 0x040fe20000000007 */
[----:B------:R-:W-:Y:S01]  /*b190*/  SYNCS.ARRIVE.TRANS64.RED.A1T0 RZ, [UR4], RZ ;  /* 0x000000ffffff79a7 */ /* 0x000fe20008100404 */
[C---:B------:R-:W-:Y:S01]  /*b1a0*/  FMUL R5, R38.reuse, R9 ;  /* 0x0000000926057220 */ /* 0x040fe20000400000 */
[C---:B---3--:R-:W-:Y:S01]  /*b1b0*/  FFMA R4, R45.reuse, R52, R4 ;  /* 0x000000342d047223 */ /* 0x048fe20000000004 */
[C---:B------:R-:W-:Y:S01]  /*b1c0*/  FMUL R6, R38.reuse, R10 ;  /* 0x0000000a26067220 */ /* 0x040fe20000400000 */
[----:B------:R1:W-:Y:S01]  /*b1d0*/  STS.128 [R107+UR43+0xc400], R40 ;  /* 0x00c400286b007988 */ /* 0x0003e20008000c2b */
[C---:B------:R-:W-:Y:S01]  /*b1e0*/  FFMA R5, R45.reuse, R53, R5 ;  /* 0x000000352d057223 */ /* 0x040fe20000000005 */
[C---:B------:R-:W-:Y:S01]  /*b1f0*/  FMUL R11, R38.reuse, R11 ;  /* 0x0000000b260b7220 */ /* 0x040fe20000400000 */
[C---:B------:R-:W-:Y:S01]  /*b200*/  FFMA R6, R45.reuse, R54, R6 ;  /* 0x000000362d067223 */ /* 0x040fe20000000006 */
[C---:B------:R-:W-:Y:S01]  /*b210*/  FMUL R8, R38.reuse, R12 ;  /* 0x0000000c26087220 */ /* 0x040fe20000400000 */
[C---:B------:R-:W-:Y:S01]  /*b220*/  FMUL R9, R38.reuse, R13 ;  /* 0x0000000d26097220 */ /* 0x040fe20000400000 */
[C---:B------:R-:W-:Y:S01]  /*b230*/  FFMA R7, R45.reuse, R55, R11 ;  /* 0x000000372d077223 */ /* 0x040fe2000000000b */
[C---:B------:R-:W-:Y:S01]  /*b240*/  FMUL R10, R38.reuse, R14 ;  /* 0x0000000e260a7220 */ /* 0x040fe20000400000 */
[C---:B------:R-:W-:Y:S01]  /*b250*/  FFMA R8, R45.reuse, R56, R8 ;  /* 0x000000382d087223 */ /* 0x040fe20000000008 */
[C---:B------:R-:W-:Y:S01]  /*b260*/  FFMA R9, R45.reuse, R57, R9 ;  /* 0x000000392d097223 */ /* 0x040fe20000000009 */
[C---:B------:R-:W-:Y:S01]  /*b270*/  FMUL R15, R38.reuse, R15 ;  /* 0x0000000f260f7220 */ /* 0x040fe20000400000 */
[----:B------:R1:W-:Y:S01]  /*b280*/  STS.128 [R106+0xc400], R4 ;  /* 0x00c400046a007388 */ /* 0x0003e20000000c00 */
[C---:B------:R-:W-:Y:S01]  /*b290*/  FFMA R10, R45.reuse, R58, R10 ;  /* 0x0000003a2d0a7223 */ /* 0x040fe2000000000a */
[C---:B------:R-:W-:Y:S01]  /*b2a0*/  FMUL R12, R38.reuse, R16 ;  /* 0x00000010260c7220 */ /* 0x040fe20000400000 */
[C---:B------:R-:W-:Y:S01]  /*b2b0*/  FFMA R11, R45.reuse, R59, R15 ;  /* 0x0000003b2d0b7223 */ /* 0x040fe2000000000f */
[C---:B------:R-:W-:Y:S01]  /*b2c0*/  FMUL R13, R38.reuse, R17 ;  /* 0x00000011260d7220 */ /* 0x040fe20000400000 */
[C---:B------:R-:W-:Y:S01]  /*b2d0*/  FMUL R14, R38.reuse, R18 ;  /* 0x00000012260e7220 */ /* 0x040fe20000400000 */
[C---:B------:R-:W-:Y:S01]  /*b2e0*/  FFMA R12, R45.reuse, R60, R12 ;  /* 0x0000003c2d0c7223 */ /* 0x040fe2000000000c */
[C---:B------:R-:W-:Y:S01]  /*b2f0*/  FMUL R19, R38.reuse, R19 ;  /* 0x0000001326137220 */ /* 0x040fe20000400000 */
[----:B------:R1:W-:Y:S01]  /*b300*/  STS.128 [R105+0xc400], R8 ;  /* 0x00c4000869007388 */ /* 0x0003e20000000c00 */
        /* <DEDUP_REMOVED lines=45> */
[----:B--2---:R-:W2:Y:S02]  /*b5e0*/  FENCE.VIEW.ASYNC.S ;  /* 0x00000000000073c6 */ /* 0x004ea40000000000 */
[----:B--2---:R-:W-:Y:S06]  /*b5f0*/  BAR.SYNC.DEFER_BLOCKING 0x1, 0x80 ;  /* 0x0042000000007b1d */ /* 0x004fec0000010000 */
        /* <DEDUP_REMOVED lines=9> */
[----:B--2---:R-:W-:Y:S04]  /*b690*/  DEPBAR.LE SB0, 0x1 ;  /* 0x000080400000791a */ /* 0x004fe80000000000 */
.L_x_164:
[----:B------:R-:W-:Y:S05]  /*b6a0*/  BSYNC.RECONVERGENT B0 ;  /* 0x0000000000007941 */ /* 0x000fea0003800200 */
.L_x_163:
[----:B------:R-:W-:Y:S01]  /*b6b0*/  BAR.SYNC.DEFER_BLOCKING 0x1, 0x80 ;  /* 0x0042000000007b1d */ /* 0x000fe20000010000 */
[----:B------:R-:W-:Y:S01]  /*b6c0*/  UISETP.NE.AND UP0, UPT, UR52, -0x8, UPT ;  /* 0xfffffff83400788c */ /* 0x000fe2000bf05270 */
[----:B------:R-:W-:Y:S08]  /*b6d0*/  IADD3 R36, PT, PT, R36, 0x1, RZ ;  /* 0x0000000124247810 */ /* 0x000ff00007ffe0ff */
[----:B------:R-:W-:Y:S05]  /*b6e0*/  BRA.U !UP0, `(.L_x_165) ;  /* 0x0000000108247547 */ /* 0x000fea000b800000 */
[----:B------:R-:W-:Y:S01]  /*b6f0*/  ISETP.NE.AND P0, PT, R104, RZ, PT ;  /* 0x000000ff6800720c */ /* 0x000fe20003f05270 */
[----:B------:R-:W-:Y:S01]  /*b700*/  IMAD.U32 R0, RZ, RZ, UR47 ;  /* 0x0000002fff007e24 */ /* 0x000fe2000f8e00ff */
[----:B------:R-:W-:Y:S04]  /*b710*/  UIADD3 UR4, UPT, UPT, UR47, 0x1, URZ ;  /* 0x000000012f047890 */ /* 0x000fe8000fffe0ff */
[----:B------:R-:W-:Y:S04]  /*b720*/  UISETP.NE.AND UP0, UPT, UR4, 0x4, UPT ;  /* 0x000000040400788c */ /* 0x000fe8000bf05270 */
[----:B------:R-:W-:Y:S03]  /*b730*/  USEL UR47, UR4, URZ, UP0 ;  /* 0x000000ff042f7287 */ /* 0x000fe60008000000 */
[----:B------:R-:W-:Y:S05]  /*b740*/  @P0 LEA R0, R0, UR43, 0x3 ;  /* 0x0000002b00000c11 */ /* 0x000fea000f8e18ff */
[----:B------:R-:W-:Y:S05]  /*b750*/  @P0 VIADD R0, R0, 0x50 ;  /* 0x0000005000000836 */ /* 0x000fea0000000000 */
[----:B------:R-:W-:Y:S04]  /*b760*/  @P0 PRMT R0, R115, 0x654, R0 ;  /* 0x0000065473000816 */ /* 0x000fe80000000000 */
[----:B------:R2:W-:Y:S03]  /*b770*/  @P0 SYNCS.ARRIVE.TRANS64.RED.A1T0 RZ, [R0+URZ], RZ ;  /* 0x000000ff00ff09a7 */ /* 0x0005e600081004ff */
.L_x_165:
[----:B------:R-:W-:Y:S01]  /*b780*/  R2UR UR6, R103 ;  /* 0x00000000670672ca */ /* 0x000fe200000e0000 */
[----:B------:R-:W-:Y:S01]  /*b790*/  UIADD3 UR52, UPT, UPT, UR52, 0x8, URZ ;  /* 0x0000000834347890 */ /* 0x000fe2000fffe0ff */
[----:B------:R-:W-:Y:S01]  /*b7a0*/  R2UR UR5, R85 ;  /* 0x00000000550572ca */ /* 0x000fe200000e0000 */
[----:B------:R-:W-:Y:S01]  /*b7b0*/  UMOV UR36, UR63 ;  /* 0x0000003f00247c82 */ /* 0x000fe20008000000 */
[----:B------:R-:W-:Y:S02]  /*b7c0*/  R2UR UR4, R86 ;  /* 0x00000000560472ca */ /* 0x000fe400000e0000 */
[----:B------:R-:W-:Y:S02]  /*b7d0*/  ISETP.NE.AND P0, PT, R90, 0x2, PT ;  /* 0x000000025a00780c */ /* 0x000fe40003f05270 */
[----:B------:R-:W-:Y:S02]  /*b7e0*/  ISETP.NE.AND P1, PT, R36, 0x2, PT ;  /* 0x000000022400780c */ /* 0x000fe40003f25270 */
[----:B------:R-:W-:Y:S02]  /*b7f0*/  SEL R2, RZ, 0x1, P0 ;  /* 0x00000001ff027807 */ /* 0x000fe40000000000 */
[----:B--2---:R-:W-:Y:S01]  /*b800*/  SEL R0, RZ, 0x1, P1 ;  /* 0x00000001ff007807 */ /* 0x004fe20000800000 */
[----:B------:R-:W-:Y:S01]  /*b810*/  UISETP.NE.AND UP0, UPT, UR6, URZ, UPT ;  /* 0x000000ff0600728c */ /* 0x000fe2000bf05270 */
[----:B------:R-:W-:Y:S01]  /*b820*/  LOP3.LUT R96, R96, R2, RZ, 0x3c, !PT ;  /* 0x0000000260607212 */ /* 0x000fe200078e3cff */
[----:B------:R-:W-:Y:S01]  /*b830*/  UIADD3 UR20, UPT, UPT, UR37, UR5, URZ ;  /* 0x0000000525147290 */ /* 0x000fe2000fffe0ff */
[----:B------:R-:W-:Y:S01]  /*b840*/  LOP3.LUT R97, R97, R0, RZ, 0x3c, !PT ;  /* 0x0000000061617212 */ /* 0x000fe200078e3cff */
[----:B------:R-:W-:Y:S01]  /*b850*/  UIADD3 UR16, UPT, UPT, UR38, UR4, URZ ;  /* 0x0000000426107290 */ /* 0x000fe2000fffe0ff */
[----:B------:R-:W-:Y:S02]  /*b860*/  SEL R90, R90, RZ, P0 ;  /* 0x000000ff5a5a7207 */ /* 0x000fe40000000000 */
[----:B------:R-:W-:Y:S02]  /*b870*/  SEL R36, R36, RZ, P1 ;  /* 0x000000ff24247207 */ /* 0x000fe40000800000 */
[----:B------:R-:W-:Y:S07]  /*b880*/  BRA.U UP0, `(.L_x_166) ;  /* 0xffffff9d00607547 */ /* 0x000fee000b83ffff */
[----:B------:R-:W-:-:S13]  /*b890*/  R2UR UR4, R87 ;  /* 0x00000000570472ca */ /* 0x000fda00000e0000 */
[----:B------:R-:W-:-:S09]  /*b8a0*/  UISETP.NE.AND UP0, UPT, UR4, URZ, UPT ;  /* 0x000000ff0400728c */ /* 0x000fd2000bf05270 */
[----:B------:R-:W-:Y:S05]  /*b8b0*/  BRA.U !UP0, `(.L_x_167) ;  /* 0x0000000108487547 */ /* 0x000fea000b800000 */
[----:B------:R-:W2:Y:S02]  /*b8c0*/  LDCU.64 UR4, c[0x0][0x890] ;  /* 0x00011200ff0477ac */ /* 0x000ea40008000a00 */
[----:B--2---:R-:W-:-:S04]  /*b8d0*/  UISETP.NE.U32.AND UP0, UPT, UR4, URZ, UPT ;  /* 0x000000ff0400728c */ /* 0x004fc8000bf05070 */
[----:B------:R-:W-:-:S09]  /*b8e0*/  UISETP.NE.AND.EX UP0, UPT, UR5, URZ, UPT, UP0 ;  /* 0x000000ff0500728c */ /* 0x000fd2000bf05300 */
[----:B------:R-:W-:Y:S05]  /*b8f0*/  BRA.U UP0, `(.L_x_168) ;  /* 0x00000001000c7547 */ /* 0x000fea000b800000 */
[----:B------:R-:W-:-:S13]  /*b900*/  FSETP.NEU.AND P0, PT, R45, RZ, PT ;  /* 0x000000ff2d00720b */ /* 0x000fda0003f0d000 */
[----:B------:R-:W-:Y:S05]  /*b910*/  @!P0 EXIT ;  /* 0x000000000000894d */ /* 0x000fea0003800000 */
[----:B------:R-:W-:Y:S05]  /*b920*/  BRA `(.L_x_167) ;  /* 0x00000000002c7947 */ /* 0x000fea0003800000 */
.L_x_168:
[----:B------:R-:W-:Y:S01]  /*b930*/  ISETP.NE.AND P0, PT, R89, RZ, PT ;  /* 0x000000ff5900720c */ /* 0x000fe20003f05270 */
[----:B------:R-:W-:-:S12]  /*b940*/  BSSY.RECONVERGENT B0, `(.L_x_167) ;  /* 0x0000009000007945 */ /* 0x000fd80003800200 */
[----:B------:R-:W-:Y:S05]  /*b950*/  @P0 BRA `(.L_x_169) ;  /* 0x0000000000140947 */ /* 0x000fea0003800000 */
[----:B------:R-:W2:Y:S02]  /*b960*/  LDCU.64 UR4, c[0x0][0x888] ;  /* 0x00011100ff0477ac */ /* 0x000ea40008000a00 */
[----:B--2---:R-:W-:-:S04]  /*b970*/  ISETP.NE.U32.AND P0, PT, RZ, UR4, PT ;  /* 0x00000004ff007c0c */ /* 0x004fc8000bf05070 */
[----:B------:R-:W-:-:S13]  /*b980*/  ISETP.NE.AND.EX P0, PT, RZ, UR5, PT, P0 ;  /* 0x00000005ff007c0c */ /* 0x000fda000bf05300 */
[----:B------:R-:W-:Y:S05]  /*b990*/  @!P0 EXIT ;  /* 0x000000000000894d */ /* 0x000fea0003800000 */
[----:B------:R-:W-:Y:S05]  /*b9a0*/  BRA `(.L_x_170) ;  /* 0x0000000000087947 */ /* 0x000fea0003800000 */
.L_x_169:
[----:B------:R-:W-:-:S13]  /*b9b0*/  FSETP.NEU.AND P0, PT, R45, RZ, PT ;  /* 0x000000ff2d00720b */ /* 0x000fda0003f0d000 */
[----:B------:R-:W-:Y:S05]  /*b9c0*/  @!P0 EXIT ;  /* 0x000000000000894d */ /* 0x000fea0003800000 */
.L_x_170:
[----:B------:R-:W-:Y:S05]  /*b9d0*/  BSYNC.RECONVERGENT B0 ;  /* 0x0000000000007941 */ /* 0x000fea0003800200 */
.L_x_167:
[----:B------:R-:W2:Y:S01]  /*b9e0*/  S2UR UR5, SR_CgaCtaId ;  /* 0x00000000000579c3 */ /* 0x000ea20000008800 */
[----:B------:R-:W-:Y:S01]  /*b9f0*/  ULEA UR4, UR47, UR43, 0x3 ;  /* 0x0000002b2f047291 */ /* 0x000fe2000f8e18ff */
[----:B------:R-:W-:-:S04]  /*ba00*/  DEPBAR.LE SB0, 0x0 ;  /* 0x000080000000791a */ /* 0x000fc80000000000 */
[----:B------:R-:W-:-:S04]  /*ba10*/  UIADD3 UR4, UPT, UPT, UR4, 0x50, URZ ;  /* 0x0000005004047890 */ /* 0x000fc8000fffe0ff */
[----:B--2---:R-:W-:-:S09]  /*ba20*/  UPRMT UR4, UR5, 0x654, UR4 ;  /* 0x0000065405047896 */ /* 0x004fd20008000004 */
[----:B------:R-:W-:Y:S01]  /*ba30*/  SYNCS.ARRIVE.TRANS64.RED.A1T0 RZ, [UR4], RZ ;  /* 0x000000ffffff79a7 */ /* 0x000fe20008100404 */
[----:B------:R-:W-:Y:S05]  /*ba40*/  EXIT ;  /* 0x000000000000794d */ /* 0x000fea0003800000 */
.L_x_24:
[----:B--2---:R2:W3:Y:S02]  /*ba50*/  SYNCS.PHASECHK.TRANS64.TRYWAIT P0, [R0+URZ+0xd0], R2 ;  /* 0x0000d002000075a7 */ /* 0x0044e400080011ff */
[----:B---3--:R-:W-:Y:S05]  /*ba60*/  @!P0 NANOSLEEP.SYNCS 0x989680 ;  /* 0x009896800000895d */ /* 0x008fea0003900000 */
[----:B------:R-:W3:Y:S02]  /*ba70*/  @!P0 SYNCS.PHASECHK.TRANS64 P0, [R0+URZ+0xd0], R2 ;  /* 0x0000d002000085a7 */ /* 0x000ee400080010ff */
[----:B---3--:R-:W-:Y:S05]  /*ba80*/  @!P0 BRA `(.L_x_24) ;  /* 0xfffffffc00f08947 */ /* 0x008fea000383ffff */
[----:B------:R-:W-:Y:S05]  /*ba90*/  BRA `(.L_x_171) ;  /* 0xffffff5c00807947 */ /* 0x000fea000383ffff */
.L_x_27:
[----:B--2---:R-:W-:-:S07]  /*baa0*/  MOV R0, UR33 ;  /* 0x0000002100007c02 */ /* 0x004fce0008000f00 */
.L_x_172:
[----:B--2---:R2:W3:Y:S02]  /*bab0*/  SYNCS.PHASECHK.TRANS64.TRYWAIT P0, [R0+URZ+0x18], R3 ;  /* 0x00001803000075a7 */ /* 0x0044e400080011ff */
[----:B---3--:R-:W-:Y:S05]  /*bac0*/  @!P0 NANOSLEEP.SYNCS 0x989680 ;  /* 0x009896800000895d */ /* 0x008fea0003900000 */
[----:B------:R-:W3:Y:S02]  /*bad0*/  @!P0 SYNCS.PHASECHK.TRANS64 P0, [R0+URZ+0x18], R3 ;  /* 0x00001803000085a7 */ /* 0x000ee400080010ff */
[----:B---3--:R-:W-:Y:S05]  /*bae0*/  @!P0 BRA `(.L_x_172) ;  /* 0xfffffffc00f08947 */ /* 0x008fea000383ffff */
[----:B------:R-:W-:Y:S05]  /*baf0*/  BRA `(.L_x_26) ;  /* 0xffffff5c00c07947 */ /* 0x000fea000383ffff */
.L_x_34:
[----:B-1----:R-:W-:-:S07]  /*bb00*/  MOV R0, UR17 ;  /* 0x0000001100007c02 */ /* 0x002fce0008000f00 */
.L_x_173:
[----:B-1----:R1:W2:Y:S02]  /*bb10*/  SYNCS.PHASECHK.TRANS64.TRYWAIT P0, [R0+URZ+0x18], R3 ;  /* 0x00001803000075a7 */ /* 0x0022a400080011ff */
[----:B--2---:R-:W-:Y:S05]  /*bb20*/  @!P0 NANOSLEEP.SYNCS 0x989680 ;  /* 0x009896800000895d */ /* 0x004fea0003900000 */
[----:B------:R-:W2:Y:S02]  /*bb30*/  @!P0 SYNCS.PHASECHK.TRANS64 P0, [R0+URZ+0x18], R3 ;  /* 0x00001803000085a7 */ /* 0x000ea400080010ff */
[----:B--2---:R-:W-:Y:S05]  /*bb40*/  @!P0 BRA `(.L_x_173) ;  /* 0xfffffffc00f08947 */ /* 0x004fea000383ffff */
[----:B------:R-:W-:Y:S05]  /*bb50*/  BRA `(.L_x_33) ;  /* 0xffffff6000807947 */ /* 0x000fea000383ffff */
.L_x_39:
[----:B-1----:R1:W2:Y:S02]  /*bb60*/  SYNCS.PHASECHK.TRANS64.TRYWAIT P0, [R3+URZ+0x80], R0 ;  /* 0x00008000030075a7 */ /* 0x0022a400080011ff */
[----:B--2---:R-:W-:Y:S05]  /*bb70*/  @!P0 NANOSLEEP.SYNCS 0x989680 ;  /* 0x009896800000895d */ /* 0x004fea0003900000 */
[----:B------:R-:W2:Y:S02]  /*bb80*/  @!P0 SYNCS.PHASECHK.TRANS64 P0, [R3+URZ+0x80], R0 ;  /* 0x00008000030085a7 */ /* 0x000ea400080010ff */
[----:B--2---:R-:W-:Y:S05]  /*bb90*/  @!P0 BRA `(.L_x_39) ;  /* 0xfffffffc00f08947 */ /* 0x004fea000383ffff */
[----:B------:R-:W-:Y:S05]  /*bba0*/  BRA `(.L_x_174) ;  /* 0xffffff6400207947 */ /* 0x000fea000383ffff */
.L_x_43:
[----:B------:R-:W-:-:S07]  /*bbb0*/  MOV R0, UR4 ;  /* 0x0000000400007c02 */ /* 0x000fce0008000f00 */
.L_x_175:
[----:B-1----:R1:W2:Y:S02]  /*bbc0*/  SYNCS.PHASECHK.TRANS64.TRYWAIT P0, [R0+URZ], R2 ;  /* 0x00000002000075a7 */ /* 0x0022a400080011ff */
[----:B--2---:R-:W-:Y:S05]  /*bbd0*/  @!P0 NANOSLEEP.SYNCS 0x989680 ;  /* 0x009896800000895d */ /* 0x004fea0003900000 */
[----:B------:R-:W2:Y:S02]  /*bbe0*/  @!P0 SYNCS.PHASECHK.TRANS64 P0, [R0+URZ], R2 ;  /* 0x00000002000085a7 */ /* 0x000ea400080010ff */
[----:B--2---:R-:W-:Y:S05]  /*bbf0*/  @!P0 BRA `(.L_x_175) ;  /* 0xfffffffc00f08947 */ /* 0x004fea000383ffff */
[----:B------:R-:W-:Y:S05]  /*bc00*/  BRA `(.L_x_176) ;  /* 0xffffff6800cc7947 */ /* 0x000fea000383ffff */
.L_x_44:
[----:B------:R-:W-:-:S07]  /*bc10*/  MOV R0, UR5 ;  /* 0x0000000500007c02 */ /* 0x000fce0008000f00 */
.L_x_177:
[----:B-1----:R1:W2:Y:S02]  /*bc20*/  SYNCS.PHASECHK.TRANS64.TRYWAIT P0, [R0+URZ], R2 ;  /* 0x00000002000075a7 */ /* 0x0022a400080011ff */
[----:B--2---:R-:W-:Y:S05]  /*bc30*/  @!P0 NANOSLEEP.SYNCS 0x989680 ;  /* 0x009896800000895d */ /* 0x004fea0003900000 */
[----:B------:R-:W2:Y:S02]  /*bc40*/  @!P0 SYNCS.PHASECHK.TRANS64 P0, [R0+URZ], R2 ;  /* 0x00000002000085a7 */ /* 0x000ea400080010ff */
[----:B--2---:R-:W-:Y:S05]  /*bc50*/  @!P0 BRA `(.L_x_177) ;  /* 0xfffffffc00f08947 */ /* 0x004fea000383ffff */
[----:B------:R-:W-:Y:S05]  /*bc60*/  BRA `(.L_x_178) ;  /* 0xffffff6800d87947 */ /* 0x000fea000383ffff */
.L_x_47:
[----:B-1----:R1:W2:Y:S02]  /*bc70*/  SYNCS.PHASECHK.TRANS64.TRYWAIT P0, [R2+URZ+0xc0], R4 ;  /* 0x0000c004020075a7 */ /* 0x0022a400080011ff */
[----:B--2---:R-:W-:Y:S05]  /*bc80*/  @!P0 NANOSLEEP.SYNCS 0x989680 ;  /* 0x009896800000895d */ /* 0x004fea0003900000 */
[----:B------:R-:W2:Y:S02]  /*bc90*/  @!P0 SYNCS.PHASECHK.TRANS64 P0, [R2+URZ+0xc0], R4 ;  /* 0x0000c004020085a7 */ /* 0x000ea400080010ff */
[----:B--2---:R-:W-:Y:S05]  /*bca0*/  @!P0 BRA `(.L_x_47) ;  /* 0xfffffffc00f08947 */ /* 0x004fea000383ffff */
[----:B------:R-:W-:Y:S05]  /*bcb0*/  BRA `(.L_x_179) ;  /* 0xffffff6c003c7947 */ /* 0x000fea000383ffff */
.L_x_48:
[----:B------:R-:W-:-:S07]  /*bcc0*/  MOV R2, UR4 ;  /* 0x0000000400027c02 */ /* 0x000fce0008000f00 */
.L_x_180:
[----:B-1----:R1:W2:Y:S02]  /*bcd0*/  SYNCS.PHASECHK.TRANS64.TRYWAIT P0, [R2+URZ+0x90], R5 ;  /* 0x00009005020075a7 */ /* 0x0022a400080011ff */
[----:B--2---:R-:W-:Y:S05]  /*bce0*/  @!P0 NANOSLEEP.SYNCS 0x989680 ;  /* 0x009896800000895d */ /* 0x004fea0003900000 */
[----:B------:R-:W2:Y:S02]  /*bcf0*/  @!P0 SYNCS.PHASECHK.TRANS64 P0, [R2+URZ+0x90], R5 ;  /* 0x00009005020085a7 */ /* 0x000ea400080010ff */
[----:B--2---:R-:W-:Y:S05]  /*bd00*/  @!P0 BRA `(.L_x_180) ;  /* 0xfffffffc00f08947 */ /* 0x004fea000383ffff */
[----:B------:R-:W-:Y:S05]  /*bd10*/  BRA `(.L_x_181) ;  /* 0xffffff6c004c7947 */ /* 0x000fea000383ffff */
.L_x_49:
[----:B-1----:R1:W2:Y:S02]  /*bd20*/  SYNCS.PHASECHK.TRANS64.TRYWAIT P1, [R2+URZ+0x80], R4 ;  /* 0x00008004020075a7 */ /* 0x0022a400080211ff */
[----:B--2---:R-:W-:Y:S05]  /*bd30*/  @!P1 NANOSLEEP.SYNCS 0x989680 ;  /* 0x009896800000995d */ /* 0x004fea0003900000 */
[----:B------:R-:W2:Y:S02]  /*bd40*/  @!P1 SYNCS.PHASECHK.TRANS64 P1, [R2+URZ+0x80], R4 ;  /* 0x00008004020095a7 */ /* 0x000ea400080210ff */
[----:B--2---:R-:W-:Y:S05]  /*bd50*/  @!P1 BRA `(.L_x_49) ;  /* 0xfffffffc00f09947 */ /* 0x004fea000383ffff */
[----:B------:R-:W-:Y:S05]  /*bd60*/  BRA `(.L_x_182) ;  /* 0xffffff6c007c7947 */ /* 0x000fea000383ffff */
.L_x_52:
[----:B------:R-:W-:-:S07]  /*bd70*/  MOV R0, UR4 ;  /* 0x0000000400007c02 */ /* 0x000fce0008000f00 */
.L_x_183:
[----:B-1----:R1:W2:Y:S02]  /*bd80*/  SYNCS.PHASECHK.TRANS64.TRYWAIT P0, [R0+URZ+0x90], R2 ;  /* 0x00009002000075a7 */ /* 0x0022a400080011ff */
[----:B--2---:R-:W-:Y:S05]  /*bd90*/  @!P0 NANOSLEEP.SYNCS 0x989680 ;  /* 0x009896800000895d */ /* 0x004fea0003900000 */
[----:B------:R-:W2:Y:S02]  /*bda0*/  @!P0 SYNCS.PHASECHK.TRANS64 P0, [R0+URZ+0x90], R2 ;  /* 0x00009002000085a7 */ /* 0x000ea400080010ff */
[----:B--2---:R-:W-:Y:S05]  /*bdb0*/  @!P0 BRA `(.L_x_183) ;  /* 0xfffffffc00f08947 */ /* 0x004fea000383ffff */
[----:B------:R-:W-:Y:S05]  /*bdc0*/  BRA `(.L_x_51) ;  /* 0xffffff6c00d07947 */ /* 0x000fea000383ffff */
.L_x_59:
[----:B-1----:R1:W2:Y:S02]  /*bdd0*/  SYNCS.PHASECHK.TRANS64.TRYWAIT P1, [R0+URZ+0x80], R2 ;  /* 0x00008002000075a7 */ /* 0x0022a400080211ff */
[----:B--2---:R-:W-:Y:S05]  /*bde0*/  @!P1 NANOSLEEP.SYNCS 0x989680 ;  /* 0x009896800000995d */ /* 0x004fea0003900000 */
[----:B------:R-:W2:Y:S02]  /*bdf0*/  @!P1 SYNCS.PHASECHK.TRANS64 P1, [R0+URZ+0x80], R2 ;  /* 0x00008002000095a7 */ /* 0x000ea400080210ff */
[----:B--2---:R-:W-:Y:S05]  /*be00*/  @!P1 BRA `(.L_x_59) ;  /* 0xfffffffc00f09947 */ /* 0x004fea000383ffff */
[----:B------:R-:W-:Y:S05]  /*be10*/  BRA `(.L_x_184) ;  /* 0xffffff7400487947 */ /* 0x000fea000383ffff */
.L_x_60:
[----:B------:R-:W-:-:S07]  /*be20*/  MOV R2, UR30 ;  /* 0x0000001e00027c02 */ /* 0x000fce0008000f00 */
.L_x_185:
[----:B-1----:R1:W2:Y:S02]  /*be30*/  SYNCS.PHASECHK.TRANS64.TRYWAIT P0, [R2+URZ+0xb0], R0 ;  /* 0x0000b000020075a7 */ /* 0x0022a400080011ff */
[----:B--2---:R-:W-:Y:S05]  /*be40*/  @!P0 NANOSLEEP.SYNCS 0x989680 ;  /* 0x009896800000895d */ /* 0x004fea0003900000 */
[----:B------:R-:W2:Y:S02]  /*be50*/  @!P0 SYNCS.PHASECHK.TRANS64 P0, [R2+URZ+0xb0], R0 ;  /* 0x0000b000020085a7 */ /* 0x000ea400080010ff */
[----:B--2---:R-:W-:Y:S05]  /*be60*/  @!P0 BRA `(.L_x_185) ;  /* 0xfffffffc00f08947 */ /* 0x004fea000383ffff */
[----:B------:R-:W-:Y:S05]  /*be70*/  BRA `(.L_x_186) ;  /* 0xffffff7400807947 */ /* 0x000fea000383ffff */
.L_x_63:
[----:B------:R-:W-:Y:S07]  /*be80*/  MOV R0, UR5 ;  /* 0x0000000500007c02 */ /* 0x000fee0008000f00 */
.L_x_187:
[----:B-1----:R1:W2:Y:S02]  /*be90*/  SYNCS.PHASECHK.TRANS64.TRYWAIT P0, [R0+URZ], R2 ;  /* 0x00000002000075a7 */ /* 0x0022a400080011ff */
[----:B--2---:R-:W-:Y:S05]  /*bea0*/  @!P0 NANOSLEEP.SYNCS 0x989680 ;  /* 0x009896800000895d */ /* 0x004fea0003900000 */
[----:B------:R-:W2:Y:S02]  /*beb0*/  @!P0 SYNCS.PHASECHK.TRANS64 P0, [R0+URZ], R2 ;  /* 0x00000002000085a7 */ /* 0x000ea400080010ff */
[----:B--2---:R-:W-:Y:S05]  /*bec0*/  @!P0 BRA `(.L_x_187) ;  /* 0xfffffffc00f08947 */ /* 0x004fea000383ffff */
[----:B------:R-:W-:Y:S05]  /*bed0*/  BRA `(.L_x_62) ;  /* 0xffffff74009c7947 */ /* 0x000fea000383ffff */
.L_x_66:
[----:B------:R-:W-:-:S07]  /*bee0*/  MOV R0, UR4 ;  /* 0x0000000400007c02 */ /* 0x000fce0008000f00 */
.L_x_188:
[----:B--2---:R2:W4:Y:S02]  /*bef0*/  SYNCS.PHASECHK.TRANS64.TRYWAIT P0, [R0+URZ], R2 ;  /* 0x00000002000075a7 */ /* 0x00452400080011ff */
[----:B----4-:R-:W-:Y:S05]  /*bf00*/  @!P0 NANOSLEEP.SYNCS 0x989680 ;  /* 0x009896800000895d */ /* 0x010fea0003900000 */
[----:B------:R-:W4:Y:S02]  /*bf10*/  @!P0 SYNCS.PHASECHK.TRANS64 P0, [R0+URZ], R2 ;  /* 0x00000002000085a7 */ /* 0x000f2400080010ff */
[----:B----4-:R-:W-:Y:S05]  /*bf20*/  @!P0 BRA `(.L_x_188) ;  /* 0xfffffffc00f08947 */ /* 0x010fea000383ffff */
[----:B------:R-:W-:Y:S05]  /*bf30*/  BRA `(.L_x_189) ;  /* 0xffffff7800787947 */ /* 0x000fea000383ffff */
.L_x_67:
[----:B------:R-:W-:-:S07]  /*bf40*/  MOV R0, UR4 ;  /* 0x0000000400007c02 */ /* 0x000fce0008000f00 */
.L_x_190:
[----:B-1----:R1:W2:Y:S02]  /*bf50*/  SYNCS.PHASECHK.TRANS64.TRYWAIT P0, [R0+URZ], R2 ;  /* 0x00000002000075a7 */ /* 0x0022a400080011ff */
[----:B--2---:R-:W-:Y:S05]  /*bf60*/  @!P0 NANOSLEEP.SYNCS 0x989680 ;  /* 0x009896800000895d */ /* 0x004fea0003900000 */
[----:B------:R-:W2:Y:S02]  /*bf70*/  @!P0 SYNCS.PHASECHK.TRANS64 P0, [R0+URZ], R2 ;  /* 0x00000002000085a7 */ /* 0x000ea400080010ff */
[----:B--2---:R-:W-:Y:S05]  /*bf80*/  @!P0 BRA `(.L_x_190) ;  /* 0xfffffffc00f08947 */ /* 0x004fea000383ffff */
[----:B------:R-:W-:Y:S05]  /*bf90*/  BRA `(.L_x_191) ;  /* 0xffffff7800847947 */ /* 0x000fea000383ffff */
.L_x_72:
[----:B--2---:R2:W3:Y:S02]  /*bfa0*/  SYNCS.PHASECHK.TRANS64.TRYWAIT P0, [R12+URZ+0x80], R0 ;  /* 0x000080000c0075a7 */ /* 0x0044e400080011ff */
[----:B---3--:R-:W-:Y:S05]  /*bfb0*/  @!P0 NANOSLEEP.SYNCS 0x989680 ;  /* 0x009896800000895d */ /* 0x008fea0003900000 */
[----:B------:R-:W3:Y:S02]  /*bfc0*/  @!P0 SYNCS.PHASECHK.TRANS64 P0, [R12+URZ+0x80], R0 ;  /* 0x000080000c0085a7 */ /* 0x000ee400080010ff */
[----:B---3--:R-:W-:Y:S05]  /*bfd0*/  @!P0 BRA `(.L_x_72) ;  /* 0xfffffffc00f08947 */ /* 0x008fea000383ffff */
[----:B------:R-:W-:Y:S05]  /*bfe0*/  BRA `(.L_x_192) ;  /* 0xffffff7c00b07947 */ /* 0x000fea000383ffff */
.L_x_75:
[----:B--2---:R-:W-:Y:S07]  /*bff0*/  MOV R0, UR21 ;  /* 0x0000001500007c02 */ /* 0x004fee0008000f00 */
.L_x_193:
[----:B--2---:R2:W3:Y:S02]  /*c000*/  SYNCS.PHASECHK.TRANS64.TRYWAIT P2, [R0+URZ+0x78], R6 ;  /* 0x00007806000075a7 */ /* 0x0044e400080411ff */
[----:B---3--:R-:W-:Y:S05]  /*c010*/  @!P2 NANOSLEEP.SYNCS 0x989680 ;  /* 0x009896800000a95d */ /* 0x008fea0003900000 */
[----:B------:R-:W3:Y:S02]  /*c020*/  @!P2 SYNCS.PHASECHK.TRANS64 P2, [R0+URZ+0x78], R6 ;  /* 0x000078060000a5a7 */ /* 0x000ee400080410ff */
[----:B---3--:R-:W-:Y:S05]  /*c030*/  @!P2 BRA `(.L_x_193) ;  /* 0xfffffffc00f0a947 */ /* 0x008fea000383ffff */
[----:B------:R-:W-:Y:S05]  /*c040*/  BRA `(.L_x_74) ;  /* 0xffffff84001c7947 */ /* 0x000fea000383ffff */
.L_x_78:
[----:B------:R-:W-:Y:S07]  /*c050*/  MOV R0, UR21 ;  /* 0x0000001500007c02 */ /* 0x000fee0008000f00 */
.L_x_194:
[----:B--2---:R2:W3:Y:S02]  /*c060*/  SYNCS.PHASECHK.TRANS64.TRYWAIT P0, [R0+URZ+0x50], R10 ;  /* 0x0000500a000075a7 */ /* 0x0044e400080011ff */
[----:B---3--:R-:W-:Y:S05]  /*c070*/  @!P0 NANOSLEEP.SYNCS 0x989680 ;  /* 0x009896800000895d */ /* 0x008fea0003900000 */
[----:B------:R-:W3:Y:S02]  /*c080*/  @!P0 SYNCS.PHASECHK.TRANS64 P0, [R0+URZ+0x50], R10 ;  /* 0x0000500a000085a7 */ /* 0x000ee400080010ff */
[----:B---3--:R-:W-:Y:S05]  /*c090*/  @!P0 BRA `(.L_x_194) ;  /* 0xfffffffc00f08947 */ /* 0x008fea000383ffff */
[----:B------:R-:W-:Y:S05]  /*c0a0*/  BRA `(.L_x_195) ;  /* 0xffffff8400787947 */ /* 0x000fea000383ffff */
.L_x_79:
[----:B------:R-:W-:Y:S07]  /*c0b0*/  MOV R0, UR21 ;  /* 0x0000001500007c02 */ /* 0x000fee0008000f00 */
.L_x_196:
[----:B--2---:R2:W3:Y:S02]  /*c0c0*/  SYNCS.PHASECHK.TRANS64.TRYWAIT P0, [R0+URZ+0x58], R10 ;  /* 0x0000580a000075a7 */ /* 0x0044e400080011ff */
[----:B---3--:R-:W-:Y:S05]  /*c0d0*/  @!P0 NANOSLEEP.SYNCS 0x989680 ;  /* 0x009896800000895d */ /* 0x008fea0003900000 */
[----:B------:R-:W3:Y:S02]  /*c0e0*/  @!P0 SYNCS.PHASECHK.TRANS64 P0, [R0+URZ+0x58], R10 ;  /* 0x0000580a000085a7 */ /* 0x000ee400080010ff */
[----:B---3--:R-:W-:Y:S05]  /*c0f0*/  @!P0 BRA `(.L_x_196) ;  /* 0xfffffffc00f08947 */ /* 0x008fea000383ffff */
[----:B------:R-:W-:Y:S05]  /*c100*/  BRA `(.L_x_197) ;  /* 0xffffff8400b07947 */ /* 0x000fea000383ffff */
.L_x_80:
[----:B------:R-:W-:Y:S07]  /*c110*/  MOV R0, UR21 ;  /* 0x0000001500007c02 */ /* 0x000fee0008000f00 */
.L_x_198:
[----:B--2---:R2:W3:Y:S02]  /*c120*/  SYNCS.PHASECHK.TRANS64.TRYWAIT P0, [R0+URZ+0x60], R10 ;  /* 0x0000600a000075a7 */ /* 0x0044e400080011ff */
[----:B---3--:R-:W-:Y:S05]  /*c130*/  @!P0 NANOSLEEP.SYNCS 0x989680 ;  /* 0x009896800000895d */ /* 0x008fea0003900000 */
[----:B------:R-:W3:Y:S02]  /*c140*/  @!P0 SYNCS.PHASECHK.TRANS64 P0, [R0+URZ+0x60], R10 ;  /* 0x0000600a000085a7 */ /* 0x000ee400080010ff */
[----:B---3--:R-:W-:Y:S05]  /*c150*/  @!P0 BRA `(.L_x_198) ;  /* 0xfffffffc00f08947 */ /* 0x008fea000383ffff */
[----:B------:R-:W-:Y:S05]  /*c160*/  BRA `(.L_x_199) ;  /* 0xffffff8400ec7947 */ /* 0x000fea000383ffff */
.L_x_81:
[----:B------:R-:W-:Y:S07]  /*c170*/  MOV R0, UR21 ;  /* 0x0000001500007c02 */ /* 0x000fee0008000f00 */
.L_x_200:
[----:B--2---:R2:W3:Y:S02]  /*c180*/  SYNCS.PHASECHK.TRANS64.TRYWAIT P0, [R0+URZ+0x68], R10 ;  /* 0x0000680a000075a7 */ /* 0x0044e400080011ff */
[----:B---3--:R-:W-:Y:S05]  /*c190*/  @!P0 NANOSLEEP.SYNCS 0x989680 ;  /* 0x009896800000895d */ /* 0x008fea0003900000 */
[----:B------:R-:W3:Y:S02]  /*c1a0*/  @!P0 SYNCS.PHASECHK.TRANS64 P0, [R0+URZ+0x68], R10 ;  /* 0x0000680a000085a7 */ /* 0x000ee400080010ff */
[----:B---3--:R-:W-:Y:S05]  /*c1b0*/  @!P0 BRA `(.L_x_200) ;  /* 0xfffffffc00f08947 */ /* 0x008fea000383ffff */
[----:B------:R-:W-:Y:S05]  /*c1c0*/  BRA `(.L_x_201) ;  /* 0xffffff88002c7947 */ /* 0x000fea000383ffff */
.L_x_82:
[----:B------:R-:W-:Y:S07]  /*c1d0*/  MOV R0, UR21 ;  /* 0x0000001500007c02 */ /* 0x000fee0008000f00 */
.L_x_202:
[----:B--2---:R2:W3:Y:S02]  /*c1e0*/  SYNCS.PHASECHK.TRANS64.TRYWAIT P0, [R0+URZ+0x50], R9 ;  /* 0x00005009000075a7 */ /* 0x0044e400080011ff */
[----:B---3--:R-:W-:Y:S05]  /*c1f0*/  @!P0 NANOSLEEP.SYNCS 0x989680 ;  /* 0x009896800000895d */ /* 0x008fea0003900000 */
[----:B------:R-:W3:Y:S02]  /*c200*/  @!P0 SYNCS.PHASECHK.TRANS64 P0, [R0+URZ+0x50], R9 ;  /* 0x00005009000085a7 */ /* 0x000ee400080010ff */
[----:B---3--:R-:W-:Y:S05]  /*c210*/  @!P0 BRA `(.L_x_202) ;  /* 0xfffffffc00f08947 */ /* 0x008fea000383ffff */
[----:B------:R-:W-:Y:S05]  /*c220*/  BRA `(.L_x_203) ;  /* 0xffffff8800707947 */ /* 0x000fea000383ffff */
.L_x_83:
[----:B------:R-:W-:Y:S07]  /*c230*/  MOV R0, UR21 ;  /* 0x0000001500007c02 */ /* 0x000fee0008000f00 */
.L_x_204:
[----:B--2---:R2:W3:Y:S02]  /*c240*/  SYNCS.PHASECHK.TRANS64.TRYWAIT P0, [R0+URZ+0x58], R9 ;  /* 0x00005809000075a7 */ /* 0x0044e400080011ff */
[----:B---3--:R-:W-:Y:S05]  /*c250*/  @!P0 NANOSLEEP.SYNCS 0x989680 ;  /* 0x009896800000895d */ /* 0x008fea0003900000 */
[----:B------:R-:W3:Y:S02]  /*c260*/  @!P0 SYNCS.PHASECHK.TRANS64 P0, [R0+URZ+0x58], R9 ;  /* 0x00005809000085a7 */ /* 0x000ee400080010ff */
[----:B---3--:R-:W-:Y:S05]  /*c270*/  @!P0 BRA `(.L_x_204) ;  /* 0xfffffffc00f08947 */ /* 0x008fea000383ffff */
[----:B------:R-:W-:Y:S05]  /*c280*/  BRA `(.L_x_205) ;  /* 0xffffff8800b87947 */ /* 0x000fea000383ffff */
.L_x_84:
[----:B------:R-:W-:Y:S07]  /*c290*/  MOV R0, UR21 ;  /* 0x0000001500007c02 */ /* 0x000fee0008000f00 */
.L_x_206:
[----:B--2---:R2:W3:Y:S02]  /*c2a0*/  SYNCS.PHASECHK.TRANS64.TRYWAIT P0, [R0+URZ+0x60], R9 ;  /* 0x00006009000075a7 */ /* 0x0044e400080011ff */
[----:B---3--:R-:W-:Y:S05]  /*c2b0*/  @!P0 NANOSLEEP.SYNCS 0x989680 ;  /* 0x009896800000895d */ /* 0x008fea0003900000 */
[----:B------:R-:W3:Y:S02]  /*c2c0*/  @!P0 SYNCS.PHASECHK.TRANS64 P0, [R0+URZ+0x60], R9 ;  /* 0x00006009000085a7 */ /* 0x000ee400080010ff */
[----:B---3--:R-:W-:Y:S05]  /*c2d0*/  @!P0 BRA `(.L_x_206) ;  /* 0xfffffffc00f08947 */ /* 0x008fea000383ffff */
[----:B------:R-:W-:Y:S05]  /*c2e0*/  BRA `(.L_x_207) ;  /* 0xffffff8c00007947 */ /* 0x000fea000383ffff */
.L_x_85:
[----:B------:R-:W-:Y:S07]  /*c2f0*/  MOV R0, UR21 ;  /* 0x0000001500007c02 */ /* 0x000fee0008000f00 */
.L_x_208:
[----:B--2---:R2:W3:Y:S02]  /*c300*/  SYNCS.PHASECHK.TRANS64.TRYWAIT P0, [R0+URZ+0x68], R9 ;  /* 0x00006809000075a7 */ /* 0x0044e400080011ff */
[----:B---3--:R-:W-:Y:S05]  /*c310*/  @!P0 NANOSLEEP.SYNCS 0x989680 ;  /* 0x009896800000895d */ /* 0x008fea0003900000 */
[----:B------:R-:W3:Y:S02]  /*c320*/  @!P0 SYNCS.PHASECHK.TRANS64 P0, [R0+URZ+0x68], R9 ;  /* 0x00006809000085a7 */ /* 0x000ee400080010ff */
[----:B---3--:R-:W-:Y:S05]  /*c330*/  @!P0 BRA `(.L_x_208) ;  /* 0xfffffffc00f08947 */ /* 0x008fea000383ffff */
[----:B------:R-:W-:Y:S05]  /*c340*/  BRA `(.L_x_209) ;  /* 0xffffff8c00447947 */ /* 0x000fea000383ffff */
.L_x_87:
[----:B------:R-:W-:-:S07]  /*c350*/  MOV R0, UR21 ;  /* 0x0000001500007c02 */ /* 0x000fce0008000f00 */
.L_x_210:
[----:B---3--:R3:W4:Y:S02]  /*c360*/  SYNCS.PHASECHK.TRANS64.TRYWAIT P0, [R0+URZ+0x50], R10 ;  /* 0x0000500a000075a7 */ /* 0x00872400080011ff */
[----:B----4-:R-:W-:Y:S05]  /*c370*/  @!P0 NANOSLEEP.SYNCS 0x989680 ;  /* 0x009896800000895d */ /* 0x010fea0003900000 */
[----:B------:R-:W4:Y:S02]  /*c380*/  @!P0 SYNCS.PHASECHK.TRANS64 P0, [R0+URZ+0x50], R10 ;  /* 0x0000500a000085a7 */ /* 0x000f2400080010ff */
[----:B----4-:R-:W-:Y:S05]  /*c390*/  @!P0 BRA `(.L_x_210) ;  /* 0xfffffffc00f08947 */ /* 0x010fea000383ffff */
[----:B------:R-:W-:Y:S05]  /*c3a0*/  BRA `(.L_x_211) ;  /* 0xffffff8c00b47947 */ /* 0x000fea000383ffff */
.L_x_88:
[----:B---3--:R-:W-:-:S07]  /*c3b0*/  MOV R0, UR21 ;  /* 0x0000001500007c02 */ /* 0x008fce0008000f00 */
.L_x_212:
[----:B---3--:R3:W4:Y:S02]  /*c3c0*/  SYNCS.PHASECHK.TRANS64.TRYWAIT P0, [R0+URZ+0x58], R10 ;  /* 0x0000580a000075a7 */ /* 0x00872400080011ff */
[----:B----4-:R-:W-:Y:S05]  /*c3d0*/  @!P0 NANOSLEEP.SYNCS 0x989680 ;  /* 0x009896800000895d */ /* 0x010fea0003900000 */
[----:B------:R-:W4:Y:S02]  /*c3e0*/  @!P0 SYNCS.PHASECHK.TRANS64 P0, [R0+URZ+0x58], R10 ;  /* 0x0000580a000085a7 */ /* 0x000f2400080010ff */
[----:B----4-:R-:W-:Y:S05]  /*c3f0*/  @!P0 BRA `(.L_x_212) ;  /* 0xfffffffc00f08947 */ /* 0x010fea000383ffff */
[----:B------:R-:W-:Y:S05]  /*c400*/  BRA `(.L_x_213) ;  /* 0xffffff8c00a47947 */ /* 0x000fea000383ffff */
.L_x_89:
[----:B------:R-:W-:-:S07]  /*c410*/  MOV R2, UR21 ;  /* 0x0000001500027c02 */ /* 0x000fce0008000f00 */
.L_x_214:
[----:B---3--:R3:W4:Y:S02]  /*c420*/  SYNCS.PHASECHK.TRANS64.TRYWAIT P0, [R2+URZ+0x60], R10 ;  /* 0x0000600a020075a7 */ /* 0x00872400080011ff */
[----:B----4-:R-:W-:Y:S05]  /*c430*/  @!P0 NANOSLEEP.SYNCS 0x989680 ;  /* 0x009896800000895d */ /* 0x010fea0003900000 */
[----:B------:R-:W4:Y:S02]  /*c440*/  @!P0 SYNCS.PHASECHK.TRANS64 P0, [R2+URZ+0x60], R10 ;  /* 0x0000600a020085a7 */ /* 0x000f2400080010ff */
[----:B----4-:R-:W-:Y:S05]  /*c450*/  @!P0 BRA `(.L_x_214) ;  /* 0xfffffffc00f08947 */ /* 0x010fea000383ffff */
[----:B------:R-:W-:Y:S05]  /*c460*/  BRA `(.L_x_215) ;  /* 0xffffff8c00987947 */ /* 0x000fea000383ffff */
.L_x_91:
[----:B-1----:R1:W2:Y:S02]  /*c470*/  SYNCS.PHASECHK.TRANS64.TRYWAIT P0, [R3+URZ+0x80], R0 ;  /* 0x00008000030075a7 */ /* 0x0022a400080011ff */
[----:B--2---:R-:W-:Y:S05]  /*c480*/  @!P0 NANOSLEEP.SYNCS 0x989680 ;  /* 0x009896800000895d */ /* 0x004fea0003900000 */
[----:B------:R-:W2:Y:S02]  /*c490*/  @!P0 SYNCS.PHASECHK.TRANS64 P0, [R3+URZ+0x80], R0 ;  /* 0x00008000030085a7 */ /* 0x000ea400080010ff */
[----:B--2---:R-:W-:Y:S05]  /*c4a0*/  @!P0 BRA `(.L_x_91) ;  /* 0xfffffffc00f08947 */ /* 0x004fea000383ffff */
[----:B------:R-:W-:Y:S05]  /*c4b0*/  BRA `(.L_x_216) ;  /* 0xffffff9000687947 */ /* 0x000fea000383ffff */
.L_x_102:
[----:B-1----:R-:W-:Y:S04]  /*c4c0*/  MOV R2, UR43 ;  /* 0x0000002b00027c02 */ /* 0x002fe80008000f00 */
[----:B------:R1:W2:Y:S03]  /*c4d0*/  SYNCS.PHASECHK.TRANS64.TRYWAIT P1, [R2+URZ+0x30], R3 ;  /* 0x00003003020075a7 */ /* 0x0002a600080211ff */
[----:B--2---:R-:W-:Y:S05]  /*c4e0*/  @!P1 NANOSLEEP.SYNCS 0x989680 ;  /* 0x009896800000995d */ /* 0x004fea0003900000 */
[----:B------:R-:W2:Y:S02]  /*c4f0*/  @!P1 SYNCS.PHASECHK.TRANS64 P1, [R2+URZ+0x30], R3 ;  /* 0x00003003020095a7 */ /* 0x000ea400080210ff */
[----:B--2---:R-:W-:Y:S05]  /*c500*/  @!P1 BRA `(.L_x_102) ;  /* 0xfffffffc00ec9947 */ /* 0x004fea000383ffff */
[----:B------:R-:W-:Y:S05]  /*c510*/  BRA `(.L_x_101) ;  /* 0xffffffa000487947 */ /* 0x000fea000383ffff */
.L_x_104:
[----:B-1----:R1:W4:Y:S02]  /*c520*/  SYNCS.PHASECHK.TRANS64.TRYWAIT P0, [R108+URZ+0xa0], R0 ;  /* 0x0000a0006c0075a7 */ /* 0x00232400080011ff */
[----:B----4-:R-:W-:Y:S05]  /*c530*/  @!P0 NANOSLEEP.SYNCS 0x989680 ;  /* 0x009896800000895d */ /* 0x010fea0003900000 */
[----:B------:R-:W4:Y:S02]  /*c540*/  @!P0 SYNCS.PHASECHK.TRANS64 P0, [R108+URZ+0xa0], R0 ;  /* 0x0000a0006c0085a7 */ /* 0x000f2400080010ff */
[----:B----4-:R-:W-:Y:S05]  /*c550*/  @!P0 BRA `(.L_x_104) ;  /* 0xfffffffc00f08947 */ /* 0x010fea000383ffff */
[----:B------:R-:W-:Y:S05]  /*c560*/  BRA `(.L_x_103) ;  /* 0xffffffa000807947 */ /* 0x000fea000383ffff */
.L_x_113:
[----:B-1----:R1:W3:Y:S02]  /*c570*/  SYNCS.PHASECHK.TRANS64.TRYWAIT P0, [R2+URZ+0x30], R0 ;  /* 0x00003000020075a7 */ /* 0x0022e400080011ff */
[----:B---3--:R-:W-:Y:S05]  /*c580*/  @!P0 NANOSLEEP.SYNCS 0x989680 ;  /* 0x009896800000895d */ /* 0x008fea0003900000 */
[----:B------:R-:W3:Y:S02]  /*c590*/  @!P0 SYNCS.PHASECHK.TRANS64 P0, [R2+URZ+0x30], R0 ;  /* 0x00003000020085a7 */ /* 0x000ee400080010ff */
[----:B---3--:R-:W-:Y:S05]  /*c5a0*/  @!P0 BRA `(.L_x_113) ;  /* 0xfffffffc00f08947 */ /* 0x008fea000383ffff */
[----:B------:R-:W-:Y:S05]  /*c5b0*/  BRA `(.L_x_112) ;  /* 0xffffffa800ac7947 */ /* 0x000fea000383ffff */
.L_x_121:
[----:B-1----:R1:W2:Y:S02]  /*c5c0*/  SYNCS.PHASECHK.TRANS64.TRYWAIT P0, [R6+URZ+0x30], R5 ;  /* 0x00003005060075a7 */ /* 0x0022a400080011ff */
[----:B--2---:R-:W-:Y:S05]  /*c5d0*/  @!P0 NANOSLEEP.SYNCS 0x989680 ;  /* 0x009896800000895d */ /* 0x004fea0003900000 */
[----:B------:R-:W2:Y:S02]  /*c5e0*/  @!P0 SYNCS.PHASECHK.TRANS64 P0, [R6+URZ+0x30], R5 ;  /* 0x00003005060085a7 */ /* 0x000ea400080010ff */
[----:B--2---:R-:W-:Y:S05]  /*c5f0*/  @!P0 BRA `(.L_x_121) ;  /* 0xfffffffc00f08947 */ /* 0x004fea000383ffff */
[----:B------:R-:W-:Y:S05]  /*c600*/  BRA `(.L_x_120) ;  /* 0xffffffb400207947 */ /* 0x000fea000383ffff */
.L_x_129:
[----:B-1----:R1:W2:Y:S02]  /*c610*/  SYNCS.PHASECHK.TRANS64.TRYWAIT P0, [R0+URZ+0x30], R6 ;  /* 0x00003006000075a7 */ /* 0x0022a400080011ff */
[----:B--2---:R-:W-:Y:S05]  /*c620*/  @!P0 NANOSLEEP.SYNCS 0x989680 ;  /* 0x009896800000895d */ /* 0x004fea0003900000 */
[----:B------:R-:W2:Y:S02]  /*c630*/  @!P0 SYNCS.PHASECHK.TRANS64 P0, [R0+URZ+0x30], R6 ;  /* 0x00003006000085a7 */ /* 0x000ea400080010ff */
[----:B--2---:R-:W-:Y:S05]  /*c640*/  @!P0 BRA `(.L_x_129) ;  /* 0xfffffffc00f08947 */ /* 0x004fea000383ffff */
[----:B------:R-:W-:Y:S05]  /*c650*/  BRA `(.L_x_128) ;  /* 0xffffffbc00947947 */ /* 0x000fea000383ffff */
.L_x_137:
[----:B-1----:R1:W2:Y:S02]  /*c660*/  SYNCS.PHASECHK.TRANS64.TRYWAIT P0, [R6+URZ+0x30], R5 ;  /* 0x00003005060075a7 */ /* 0x0022a400080011ff */
[----:B--2---:R-:W-:Y:S05]  /*c670*/  @!P0 NANOSLEEP.SYNCS 0x989680 ;  /* 0x009896800000895d */ /* 0x004fea0003900000 */
[----:B------:R-:W2:Y:S02]  /*c680*/  @!P0 SYNCS.PHASECHK.TRANS64 P0, [R6+URZ+0x30], R5 ;  /* 0x00003005060085a7 */ /* 0x000ea400080010ff */
[----:B--2---:R-:W-:Y:S05]  /*c690*/  @!P0 BRA `(.L_x_137) ;  /* 0xfffffffc00f08947 */ /* 0x004fea000383ffff */
[----:B------:R-:W-:Y:S05]  /*c6a0*/  BRA `(.L_x_136) ;  /* 0xffffffc8000c7947 */ /* 0x000fea000383ffff */
.L_x_145:
[----:B-1----:R1:W2:Y:S02]  /*c6b0*/  SYNCS.PHASECHK.TRANS64.TRYWAIT P0, [R6+URZ+0x30], R5 ;  /* 0x00003005060075a7 */ /* 0x0022a400080011ff */
[----:B--2---:R-:W-:Y:S05]  /*c6c0*/  @!P0 NANOSLEEP.SYNCS 0x989680 ;  /* 0x009896800000895d */ /* 0x004fea0003900000 */
[----:B------:R-:W2:Y:S02]  /*c6d0*/  @!P0 SYNCS.PHASECHK.TRANS64 P0, [R6+URZ+0x30], R5 ;  /* 0x00003005060085a7 */ /* 0x000ea400080010ff */
[----:B--2---:R-:W-:Y:S05]  /*c6e0*/  @!P0 BRA `(.L_x_145) ;  /* 0xfffffffc00f08947 */ /* 0x004fea000383ffff */
[----:B------:R-:W-:Y:S05]  /*c6f0*/  BRA `(.L_x_144) ;  /* 0xffffffd000987947 */ /* 0x000fea000383ffff */
.L_x_153:
[----:B-1----:R1:W2:Y:S02]  /*c700*/  SYNCS.PHASECHK.TRANS64.TRYWAIT P0, [R6+URZ+0x30], R5 ;  /* 0x00003005060075a7 */ /* 0x0022a400080011ff */
[----:B--2---:R-:W-:Y:S05]  /*c710*/  @!P0 NANOSLEEP.SYNCS 0x989680 ;  /* 0x009896800000895d */ /* 0x004fea0003900000 */
[----:B------:R-:W2:Y:S02]  /*c720*/  @!P0 SYNCS.PHASECHK.TRANS64 P0, [R6+URZ+0x30], R5 ;  /* 0x00003005060085a7 */ /* 0x000ea400080010ff */
[----:B--2---:R-:W-:Y:S05]  /*c730*/  @!P0 BRA `(.L_x_153) ;  /* 0xfffffffc00f08947 */ /* 0x004fea000383ffff */
[----:B------:R-:W-:Y:S05]  /*c740*/  BRA `(.L_x_152) ;  /* 0xffffffdc00187947 */ /* 0x000fea000383ffff */
.L_x_161:
[----:B-1----:R1:W2:Y:S02]  /*c750*/  SYNCS.PHASECHK.TRANS64.TRYWAIT P0, [R0+URZ+0x30], R116 ;  /* 0x00003074000075a7 */ /* 0x0022a400080011ff */
[----:B--2---:R-:W-:Y:S05]  /*c760*/  @!P0 NANOSLEEP.SYNCS 0x989680 ;  /* 0x009896800000895d */ /* 0x004fea0003900000 */
[----:B------:R-:W2:Y:S02]  /*c770*/  @!P0 SYNCS.PHASECHK.TRANS64 P0, [R0+URZ+0x30], R116 ;  /* 0x00003074000085a7 */ /* 0x000ea400080010ff */
[----:B--2---:R-:W-:Y:S05]  /*c780*/  @!P0 BRA `(.L_x_161) ;  /* 0xfffffffc00f08947 */ /* 0x004fea000383ffff */
[----:B------:R-:W-:Y:S05]  /*c790*/  BRA `(.L_x_160) ;  /* 0xffffffe400987947 */ /* 0x000fea000383ffff */
        .weak           $__internal_0_$__cuda_sm10x_tcgen05_guardrail_trap_col_being_dealloced_not_returned_by_alloc
        .type           $__internal_0_$__cuda_sm10x_tcgen05_guardrail_trap_col_being_dealloced_not_returned_by_alloc,@function
        .size           $__internal_0_$__cuda_sm10x_tcgen05_guardrail_trap_col_being_dealloced_not_returned_by_alloc,($__internal_1_$__cuda_sm10x_tcgen05_guardrail_trap_phase_invalid_during_alloc - $__internal_0_$__cuda_sm10x_tcgen05_guardrail_trap_col_being_dealloced_not_returned_by_alloc)
$__internal_0_$__cuda_sm10x_tcgen05_guardrail_trap_col_being_dealloced_not_returned_by_alloc:
[----:B------:R-:W-:Y:S05]  /*c7a0*/  BPT.TRAP 0x1 ;  /* 0x000000040000795c */ /* 0x000fea0000300000 */
[----:B------:R-:W-:-:S04]  /*c7b0*/  HFMA2 R3, -RZ, RZ, 0, 0 ;  /* 0x00000000ff037431 */ /* 0x000fc800000001ff */
[----:B------:R-:W-:Y:S05]  /*c7c0*/  RET.REL.NODEC R2 `(_ZN7cutlass13device_kernelINS_4gemm6kernel13GemmUniversalIN4cute5tupleIJiiiiEEENS1_10collective13CollectiveMmaINS1_35MainloopSm100TmaUmmaWarpSpecializedILi3ELi2ELi2ENS5_IJNS4_1CILi1EEENSA_ILi2EEESB_EEEEENS5_IJNSA_ILi128EEENSA_ILi256EEENSA_ILi32EEEEEEfNS5_IJlSB_lEEEfSJ_NS4_8TiledMMAINS4_8MMA_AtomIJNS4_17SM100_MMA_TF32_SSINS_10tfloat32_tESN_fLi128ELi256ELNS4_4UMMA5MajorE0ELSP_0ELNSO_7ScaleInE0ELSQ_0EEEEEENS4_6LayoutINS5_IJSB_SB_SB_EEENS5_IJNSA_ILi0EEESV_SV_EEEEENS5_IJNS4_10UnderscoreESY_SY_EEEEENS4_23SM90_TMA_LOAD_MULTICASTENS4_14ComposedLayoutINS4_7SwizzleILi3ELi4ELi3EEENS4_18smem_ptr_flag_bitsILi32EEENST_INS5_IJNSA_ILi8EEESH_EEENS5_IJSH_SB_EEEEEEEvNS4_8identityENS4_13SM90_TMA_LOADES1B_vS1C_EENS_8epilogue10collective18CollectiveEpilogueINS1F_23Sm100TmaWarpSpecializedILi4ELi2ELi32ELb1ELb0EEEJSI_NS5_IJNST_ISF_SB_EENST_ISH_SB_EEEEEfSJ_fSJ_NS1F_6fusion15FusionCallbacksIS1J_NS1N_17LinearCombinationIffffLNS_15FloatRoundStyleE2EEESI_S1M_JEEENS4_5SM1004TMEM4LOAD26SM100_TMEM_LOAD_32dp32b32xES1D_S1B_NS4_39AutoVectorizingCopyWithAssumedAlignmentILi128EEENS4_14SM90_TMA_STOREES1B_S1Y_S1Y_EEEvvEEEEvNT_6ParamsE) ;  /* 0xffffff38020c7950 */ /* 0x000fea0003c3ffff */
        .weak           $__internal_1_$__cuda_sm10x_tcgen05_guardrail_trap_phase_invalid_during_alloc
        .type           $__internal_1_$__cuda_sm10x_tcgen05_guardrail_trap_phase_invalid_during_alloc,@function
        .size           $__internal_1_$__cuda_sm10x_tcgen05_guardrail_trap_phase_invalid_during_alloc,($__internal_2_$__cuda_sm10x_tcgen05_guardrail_trap_unallocated_columns_being_dealloced - $__internal_1_$__cuda_sm10x_tcgen05_guardrail_trap_phase_invalid_during_alloc)
$__internal_1_$__cuda_sm10x_tcgen05_guardrail_trap_phase_invalid_during_alloc:
[----:B------:R-:W-:Y:S05]  /*c7d0*/  BPT.TRAP 0x1 ;  /* 0x000000040000795c */ /* 0x000fea0000300000 */
[----:B------:R-:W-:-:S04]  /*c7e0*/  MOV R5, 0x0 ;  /* 0x0000000000057802 */ /* 0x000fc80000000f00 */
[----:B------:R-:W-:Y:S05]  /*c7f0*/  RET.REL.NODEC R4 `(_ZN7cutlass13device_kernelINS_4gemm6kernel13GemmUniversalIN4cute5tupleIJiiiiEEENS1_10collective13CollectiveMmaINS1_35MainloopSm100TmaUmmaWarpSpecializedILi3ELi2ELi2ENS5_IJNS4_1CILi1EEENSA_ILi2EEESB_EEEEENS5_IJNSA_ILi128EEENSA_ILi256EEENSA_ILi32EEEEEEfNS5_IJlSB_lEEEfSJ_NS4_8TiledMMAINS4_8MMA_AtomIJNS4_17SM100_MMA_TF32_SSINS_10tfloat32_tESN_fLi128ELi256ELNS4_4UMMA5MajorE0ELSP_0ELNSO_7ScaleInE0ELSQ_0EEEEEENS4_6LayoutINS5_IJSB_SB_SB_EEENS5_IJNSA_ILi0EEESV_SV_EEEEENS5_IJNS4_10UnderscoreESY_SY_EEEEENS4_23SM90_TMA_LOAD_MULTICASTENS4_14ComposedLayoutINS4_7SwizzleILi3ELi4ELi3EEENS4_18smem_ptr_flag_bitsILi32EEENST_INS5_IJNSA_ILi8EEESH_EEENS5_IJSH_SB_EEEEEEEvNS4_8identityENS4_13SM90_TMA_LOADES1B_vS1C_EENS_8epilogue10collective18CollectiveEpilogueINS1F_23Sm100TmaWarpSpecializedILi4ELi2ELi32ELb1ELb0EEEJSI_NS5_IJNST_ISF_SB_EENST_ISH_SB_EEEEEfSJ_fSJ_NS1F_6fusion15FusionCallbacksIS1J_NS1N_17LinearCombinationIffffLNS_15FloatRoundStyleE2EEESI_S1M_JEEENS4_5SM1004TMEM4LOAD26SM100_TMEM_LOAD_32dp32b32xES1D_S1B_NS4_39AutoVectorizingCopyWithAssumedAlignmentILi128EEENS4_14SM90_TMA_STOREES1B_S1Y_S1Y_EEEvvEEEEvNT_6ParamsE) ;  /* 0xffffff3804007950 */ /* 0x000fea0003c3ffff */
        .weak           $__internal_2_$__cuda_sm10x_tcgen05_guardrail_trap_unallocated_columns_being_dealloced
        .type           $__internal_2_$__cuda_sm10x_tcgen05_guardrail_trap_unallocated_columns_being_dealloced,@function
        .size           $__internal_2_$__cuda_sm10x_tcgen05_guardrail_trap_unallocated_columns_being_dealloced,(.L_x_218 - $__internal_2_$__cuda_sm10x_tcgen05_guardrail_trap_unallocated_columns_being_dealloced)
$__internal_2_$__cuda_sm10x_tcgen05_guardrail_trap_unallocated_columns_being_dealloced:
[----:B------:R-:W-:Y:S05]  /*c800*/  BPT.TRAP 0x1 ;  /* 0x000000040000795c */ /* 0x000fea0000300000 */
[----:B------:R-:W-:-:S04]  /*c810*/  HFMA2 R3, -RZ, RZ, 0, 0 ;  /* 0x00000000ff037431 */ /* 0x000fc800000001ff */
[----:B------:R-:W-:Y:S05]  /*c820*/  RET.REL.NODEC R2 `(_ZN7cutlass13device_kernelINS_4gemm6kernel13GemmUniversalIN4cute5tupleIJiiiiEEENS1_10collective13CollectiveMmaINS1_35MainloopSm100TmaUmmaWarpSpecializedILi3ELi2ELi2ENS5_IJNS4_1CILi1EEENSA_ILi2EEESB_EEEEENS5_IJNSA_ILi128EEENSA_ILi256EEENSA_ILi32EEEEEEfNS5_IJlSB_lEEEfSJ_NS4_8TiledMMAINS4_8MMA_AtomIJNS4_17SM100_MMA_TF32_SSINS_10tfloat32_tESN_fLi128ELi256ELNS4_4UMMA5MajorE0ELSP_0ELNSO_7ScaleInE0ELSQ_0EEEEEENS4_6LayoutINS5_IJSB_SB_SB_EEENS5_IJNSA_ILi0EEESV_SV_EEEEENS5_IJNS4_10UnderscoreESY_SY_EEEEENS4_23SM90_TMA_LOAD_MULTICASTENS4_14ComposedLayoutINS4_7SwizzleILi3ELi4ELi3EEENS4_18smem_ptr_flag_bitsILi32EEENST_INS5_IJNSA_ILi8EEESH_EEENS5_IJSH_SB_EEEEEEEvNS4_8identityENS4_13SM90_TMA_LOADES1B_vS1C_EENS_8epilogue10collective18CollectiveEpilogueINS1F_23Sm100TmaWarpSpecializedILi4ELi2ELi32ELb1ELb0EEEJSI_NS5_IJNST_ISF_SB_EENST_ISH_SB_EEEEEfSJ_fSJ_NS1F_6fusion15FusionCallbacksIS1J_NS1N_17LinearCombinationIffffLNS_15FloatRoundStyleE2EEESI_S1M_JEEENS4_5SM1004TMEM4LOAD26SM100_TMEM_LOAD_32dp32b32xES1D_S1B_NS4_39AutoVectorizingCopyWithAssumedAlignmentILi128EEENS4_14SM90_TMA_STOREES1B_S1Y_S1Y_EEEvvEEEEvNT_6ParamsE) ;  /* 0xffffff3402f47950 */ /* 0x000fea0003c3ffff */
.L_x_217:
[----:B------:R-:W-:-:S00]  /*c830*/  BRA `(.L_x_217) ;  /* 0xfffffffc00fc7947 */ /* 0x000fc0000383ffff */
[----:B------:R-:W-:-:S00]  /*c840*/  NOP ;  /* 0x0000000000007918 */ /* 0x000fc00000000000 */
        /* <DEDUP_REMOVED lines=11> */
.L_x_218:


//--------------------- .nv.global.init           --------------------------
	.section	.nv.global.init,"aw",@progbits
.nv.global.init:
	.type		$str$27,@object
	.size		$str$27,($str$28 - $str$27)
$str$27:
        /*0000*/ 	.byte	0x28, 0x61, 0x64, 0x64, 0x72, 0x65, 0x73, 0x73, 0x20, 0x26, 0x20, 0x6d, 0x61, 0x73, 0x6b, 0x29
        /*0010*/ 	.byte	0x20, 0x3d, 0x3d, 0x20, 0x30, 0x00
	.type		$str$28,@object
	.size		$str$28,($str$26 - $str$28)
$str$28:
        /*0016*/ 	.byte	0x2f, 0x74, 0x6d, 0x70, 0x2f, 0x63, 0x75, 0x74, 0x6c, 0x61, 0x73, 0x73, 0x5f, 0x73, 0x77, 0x65
        /*0026*/ 	.byte	0x65, 0x70, 0x5f, 0x73, 0x72, 0x63, 0x2f, 0x69, 0x6e, 0x63, 0x6c, 0x75, 0x64, 0x65, 0x2f, 0x63
        /*0036*/ 	.byte	0x75, 0x74, 0x65, 0x2f, 0x70, 0x6f, 0x69, 0x6e, 0x74, 0x65, 0x72, 0x5f, 0x66, 0x6c, 0x61, 0x67
        /*0046*/ 	.byte	0x67, 0x65, 0x64, 0x2e, 0x68, 0x70, 0x70, 0x00
	.type		$str$26,@object
	.size		$str$26,($str$25 - $str$26)
$str$26:
        /*004e*/ 	.byte	0x2f, 0x74, 0x6d, 0x70, 0x2f, 0x63, 0x75, 0x74, 0x6c, 0x61, 0x73, 0x73, 0x5f, 0x73, 0x77, 0x65
        /*005e*/ 	.byte	0x65, 0x70, 0x5f, 0x73, 0x72, 0x63, 0x2f, 0x69, 0x6e, 0x63, 0x6c, 0x75, 0x64, 0x65, 0x2f, 0x63
        /*006e*/ 	.byte	0x75, 0x74, 0x65, 0x2f, 0x61, 0x74, 0x6f, 0x6d, 0x2f, 0x63, 0x6f, 0x70, 0x79, 0x5f, 0x74, 0x72
        /*007e*/ 	.byte	0x61, 0x69, 0x74, 0x73, 0x5f, 0x73, 0x6d, 0x31, 0x30, 0x30, 0x2e, 0x68, 0x70, 0x70, 0x00
	.type		$str$25,@object
	.size		$str$25,(__unnamed_1 - $str$25)
$str$25:
        /*008d*/ 	.byte	0x28, 0x28, 0x75, 0x69, 0x6e, 0x74, 0x33, 0x32, 0x5f, 0x74, 0x28, 0x74, 0x68, 0x72, 0x65, 0x61
        /*009d*/ 	.byte	0x64, 0x49, 0x64, 0x78, 0x2e, 0x78, 0x29, 0x20, 0x2f, 0x20, 0x33, 0x32, 0x29, 0x20, 0x25, 0x20
        /*00ad*/ 	.byte	0x34, 0x29, 0x20, 0x3d, 0x3d, 0x20, 0x28, 0x28, 0x28, 0x74, 0x6d, 0x65, 0x6d, 0x5f, 0x61, 0x64
        /*00bd*/ 	.byte	0x64, 0x72, 0x20, 0x3e, 0x3e, 0x20, 0x31, 0x36, 0x29, 0x20, 0x2f, 0x20, 0x33, 0x32, 0x29, 0x20
        /*00cd*/ 	.byte	0x25, 0x20, 0x34, 0x29, 0x00
	.type		__unnamed_1,@object
	.size		__unnamed_1,(__unnamed_2 - __unnamed_1)
__unnamed_1:
        /*00d2*/ 	.byte	0x61, 0x75, 0x74, 0x6f, 0x20, 0x63, 0x75, 0x74, 0x65, 0x3a, 0x3a, 0x61, 0x73, 0x5f, 0x70, 0x6f
        /* <DEDUP_REMOVED lines=23> */
        /*0252*/ 	.byte	0x43, 0x3c, 0x34, 0x30, 0x39, 0x36, 0x3e, 0x3e, 0x3e, 0x3e, 0x5d, 0x00
	.type		__unnamed_2,@object
	.size		__unnamed_2,(.L_2 - __unnamed_2)
__unnamed_2:
        /* <DEDUP_REMOVED lines=44> */
.L_2:


//--------------------- .nv.shared._ZN7cutlass13device_kernelINS_4gemm6kernel13GemmUniversalIN4cute5tupleIJiiiiEEENS1_10collective13CollectiveMmaINS1_35MainloopSm100TmaUmmaWarpSpecializedILi3ELi2ELi2ENS5_IJNS4_1CILi1EEENSA_ILi2EEESB_EEEEENS5_IJNSA_ILi128EEENSA_ILi256EEENSA_ILi32EEEEEEfNS5_IJlSB_lEEEfSJ_NS4_8TiledMMAINS4_8MMA_AtomIJNS4_17SM100_MMA_TF32_SSINS_10tfloat32_tESN_fLi128ELi256ELNS4_4UMMA5MajorE0ELSP_0ELNSO_7ScaleInE0ELSQ_0EEEEEENS4_6LayoutINS5_IJSB_SB_SB_EEENS5_IJNSA_ILi0EEESV_SV_EEEEENS5_IJNS4_10UnderscoreESY_SY_EEEEENS4_23SM90_TMA_LOAD_MULTICASTENS4_14ComposedLayoutINS4_7SwizzleILi3ELi4ELi3EEENS4_18smem_ptr_flag_bitsILi32EEENST_INS5_IJNSA_ILi8EEESH_EEENS5_IJSH_SB_EEEEEEEvNS4_8identityENS4_13SM90_TMA_LOADES1B_vS1C_EENS_8epilogue10collective18CollectiveEpilogueINS1F_23Sm100TmaWarpSpecializedILi4ELi2ELi32ELb1ELb0EEEJSI_NS5_IJNST_ISF_SB_EENST_ISH_SB_EEEEEfSJ_fSJ_NS1F_6fusion15FusionCallbacksIS1J_NS1N_17LinearCombinationIffffLNS_15FloatRoundStyleE2EEESI_S1M_JEEENS4_5SM1004TMEM4LOAD26SM100_TMEM_LOAD_32dp32b32xES1D_S1B_NS4_39AutoVectorizingCopyWithAssumedAlignmentILi128EEENS4_14SM90_TMA_STOREES1B_S1Y_S1Y_EEEvvEEEEvNT_6ParamsE --------------------------
	.section	.nv.shared._ZN7cutlass13device_kernelINS_4gemm6kernel13GemmUniversalIN4cute5tupleIJiiiiEEENS1_10collective13CollectiveMmaINS1_35MainloopSm100TmaUmmaWarpSpecializedILi3ELi2ELi2ENS5_IJNS4_1CILi1EEENSA_ILi2EEESB_EEEEENS5_IJNSA_ILi128EEENSA_ILi256EEENSA_ILi32EEEEEEfNS5_IJlSB_lEEEfSJ_NS4_8TiledMMAINS4_8MMA_AtomIJNS4_17SM100_MMA_TF32_SSINS_10tfloat32_tESN_fLi128ELi256ELNS4_4UMMA5MajorE0ELSP_0ELNSO_7ScaleInE0ELSQ_0EEEEEENS4_6LayoutINS5_IJSB_SB_SB_EEENS5_IJNSA_ILi0EEESV_SV_EEEEENS5_IJNS4_10UnderscoreESY_SY_EEEEENS4_23SM90_TMA_LOAD_MULTICASTENS4_14ComposedLayoutINS4_7SwizzleILi3ELi4ELi3EEENS4_18smem_ptr_flag_bitsILi32EEENST_INS5_IJNSA_ILi8EEESH_EEENS5_IJSH_SB_EEEEEEEvNS4_8identityENS4_13SM90_TMA_LOADES1B_vS1C_EENS_8epilogue10collective18CollectiveEpilogueINS1F_23Sm100TmaWarpSpecializedILi4ELi2ELi32ELb1ELb0EEEJSI_NS5_IJNST_ISF_SB_EENST_ISH_SB_EEEEEfSJ_fSJ_NS1F_6fusion15FusionCallbacksIS1J_NS1N_17LinearCombinationIffffLNS_15FloatRoundStyleE2EEESI_S1M_JEEENS4_5SM1004TMEM4LOAD26SM100_TMEM_LOAD_32dp32b32xES1D_S1B_NS4_39AutoVectorizingCopyWithAssumedAlignmentILi128EEENS4_14SM90_TMA_STOREES1B_S1Y_S1Y_EEEvvEEEEvNT_6ParamsE,"aw",@nobits
	.sectionflags	@""
	.align	16
	.zero		1024


//--------------------- .nv.shared.reserved.0     --------------------------
	.section	.nv.shared.reserved.0,"aw",@nobits
	.weak		__nv_reservedSMEM_offset_0_alias
	.size		__nv_reservedSMEM_offset_0_alias, 0, 64
	.other		__nv_reservedSMEM_offset_0_alias,@"STO_CUDA_RESERVED_SHARED STV_DEFAULT"
__nv_reservedSMEM_offset_0_alias:
	.zero		0
.nv.shared.reserved.0:
	.zero		64
	.weak		__nv_reservedSMEM_tcgen05_partition
	.type		__nv_reservedSMEM_tcgen05_partition,@object
	.size		__nv_reservedSMEM_tcgen05_partition,(.L_0 - __nv_reservedSMEM_tcgen05_partition)
__nv_reservedSMEM_tcgen05_partition:
	.zero		32
.L_0:


//--------------------- .nv.global                --------------------------
	.section	.nv.global,"aw",@nobits
.nv.global:
	.type		_ZN40_INTERNAL_5d2d8092_4_k_cu_fea8a995_340214cute1_E,@object
	.size		_ZN40_INTERNAL_5d2d8092_4_k_cu_fea8a995_340214cute1_E,(_ZN40_INTERNAL_5d2d8092_4_k_cu_fea8a995_340214cuda3std3__45__cpo6cbeginE - _ZN40_INTERNAL_5d2d8092_4_k_cu_fea8a995_340214cute1_E)
_ZN40_INTERNAL_5d2d8092_4_k_cu_fea8a995_340214cute1_E:
	.zero		1
	.type		_ZN40_INTERNAL_5d2d8092_4_k_cu_fea8a995_340214cuda3std3__45__cpo6cbeginE,@object
	.size		_ZN40_INTERNAL_5d2d8092_4_k_cu_fea8a995_340214cuda3std3__45__cpo6cbeginE,(_ZN40_INTERNAL_5d2d8092_4_k_cu_fea8a995_340214cuda3std3__48in_placeE - _ZN40_INTERNAL_5d2d8092_4_k_cu_fea8a995_340214cuda3std3__45__cpo6cbeginE)
_ZN40_INTERNAL_5d2d8092_4_k_cu_fea8a995_340214cuda3std3__45__cpo6cbeginE:
	.zero		1
	.type		_ZN40_INTERNAL_5d2d8092_4_k_cu_fea8a995_340214cuda3std3__48in_placeE,@object
	.size		_ZN40_INTERNAL_5d2d8092_4_k_cu_fea8a995_340214cuda3std3__48in_placeE,(_ZN40_INTERNAL_5d2d8092_4_k_cu_fea8a995_340214cuda3std6ranges3__45__cpo9iter_moveE - _ZN40_INTERNAL_5d2d8092_4_k_cu_fea8a995_340214cuda3std3__48in_placeE)
_ZN40_INTERNAL_5d2d8092_4_k_cu_fea8a995_340214cuda3std3__48in_placeE:
	.zero		1
	.type		_ZN40_INTERNAL_5d2d8092_4_k_cu_fea8a995_340214cuda3std6ranges3__45__cpo9iter_moveE,@object
	.size		_ZN40_INTERNAL_5d2d8092_4_k_cu_fea8a995_340214cuda3std6ranges3__45__cpo9iter_moveE,(_ZN40_INTERNAL_5d2d8092_4_k_cu_fea8a995_340214cuda3std3__45__cpo5beginE - _ZN40_INTERNAL_5d2d8092_4_k_cu_fea8a995_340214cuda3std6ranges3__45__cpo9iter_moveE)
_ZN40_INTERNAL_5d2d8092_4_k_cu_fea8a995_340214cuda3std6ranges3__45__cpo9iter_moveE:
	.zero		1
	.type		_ZN40_INTERNAL_5d2d8092_4_k_cu_fea8a995_340214cuda3std3__45__cpo5beginE,@object
	.size		_ZN40_INTERNAL_5d2d8092_4_k_cu_fea8a995_340214cuda3std3__45__cpo5beginE,(_ZN40_INTERNAL_5d2d8092_4_k_cu_fea8a995_340214cuda3std3__442_GLOBAL__N__5d2d8092_4_k_cu_fea8a995_340216ignoreE - _ZN40_INTERNAL_5d2d8092_4_k_cu_fea8a995_340214cuda3std3__45__cpo5beginE)
_ZN40_INTERNAL_5d2d8092_4_k_cu_fea8a995_340214cuda3std3__45__cpo5beginE:
	.zero		1
	.type		_ZN40_INTERNAL_5d2d8092_4_k_cu_fea8a995_340214cuda3std3__442_GLOBAL__N__5d2d8092_4_k_cu_fea8a995_340216ignoreE,@object
	.size		_ZN40_INTERNAL_5d2d8092_4_k_cu_fea8a995_340214cuda3std3__442_GLOBAL__N__5d2d8092_4_k_cu_fea8a995_340216ignoreE,(_ZN40_INTERNAL_5d2d8092_4_k_cu_fea8a995_340214cute7productE - _ZN40_INTERNAL_5d2d8092_4_k_cu_fea8a995_340214cuda3std3__442_GLOBAL__N__5d2d8092_4_k_cu_fea8a995_340216ignoreE)
_ZN40_INTERNAL_5d2d8092_4_k_cu_fea8a995_340214cuda3std3__442_GLOBAL__N__5d2d8092_4_k_cu_fea8a995_340216ignoreE:
	.zero		1
	.type		_ZN40_INTERNAL_5d2d8092_4_k_cu_fea8a995_340214cute7productE,@object
	.size		_ZN40_INTERNAL_5d2d8092_4_k_cu_fea8a995_340214cute7productE,(_ZN40_INTERNAL_5d2d8092_4_k_cu_fea8a995_340214cuda3std3__45__cpo3endE - _ZN40_INTERNAL_5d2d8092_4_k_cu_fea8a995_340214cute7productE)
_ZN40_INTERNAL_5d2d8092_4_k_cu_fea8a995_340214cute7productE:
	.zero		1
	.type		_ZN40_INTERNAL_5d2d8092_4_k_cu_fea8a995_340214cuda3std3__45__cpo3endE,@object
	.size		_ZN40_INTERNAL_5d2d8092_4_k_cu_fea8a995_340214cuda3std3__45__cpo3endE,(_ZN40_INTERNAL_5d2d8092_4_k_cu_fea8a995_340214cuda3std3__419piecewise_constructE - _ZN40_INTERNAL_5d2d8092_4_k_cu_fea8a995_340214cuda3std3__45__cpo3endE)
_ZN40_INTERNAL_5d2d8092_4_k_cu_fea8a995_340214cuda3std3__45__cpo3endE:
	.zero		1
	.type		_ZN40_INTERNAL_5d2d8092_4_k_cu_fea8a995_340214cuda3std3__419piecewise_constructE,@object
	.size		_ZN40_INTERNAL_5d2d8092_4_k_cu_fea8a995_340214cuda3std3__419piecewise_constructE,(_ZN40_INTERNAL_5d2d8092_4_k_cu_fea8a995_340214cuda3std3__45__cpo4cendE - _ZN40_INTERNAL_5d2d8092_4_k_cu_fea8a995_340214cuda3std3__419piecewise_constructE)
_ZN40_INTERNAL_5d2d8092_4_k_cu_fea8a995_340214cuda3std3__419piecewise_constructE:
	.zero		1
	.type		_ZN40_INTERNAL_5d2d8092_4_k_cu_fea8a995_340214cuda3std3__45__cpo4cendE,@object
	.size		_ZN40_INTERNAL_5d2d8092_4_k_cu_fea8a995_340214cuda3std3__45__cpo4cendE,(_ZN40_INTERNAL_5d2d8092_4_k_cu_fea8a995_340214cuda3std6ranges3__45__cpo4swapE - _ZN40_INTERNAL_5d2d8092_4_k_cu_fea8a995_340214cuda3std3__45__cpo4cendE)
_ZN40_INTERNAL_5d2d8092_4_k_cu_fea8a995_340214cuda3std3__45__cpo4cendE:
	.zero		1
	.type		_ZN40_INTERNAL_5d2d8092_4_k_cu_fea8a995_340214cuda3std6ranges3__45__cpo4swapE,@object
	.size		_ZN40_INTERNAL_5d2d8092_4_k_cu_fea8a995_340214cuda3std6ranges3__45__cpo4swapE,(.L_10 - _ZN40_INTERNAL_5d2d8092_4_k_cu_fea8a995_340214cuda3std6ranges3__45__cpo4swapE)
_ZN40_INTERNAL_5d2d8092_4_k_cu_fea8a995_340214cuda3std6ranges3__45__cpo4swapE:
	.zero		1
.L_10:


//--------------------- .nv.constant0._ZN7cutlass13device_kernelINS_4gemm6kernel13GemmUniversalIN4cute5tupleIJiiiiEEENS1_10collective13CollectiveMmaINS1_35MainloopSm100TmaUmmaWarpSpecializedILi3ELi2ELi2ENS5_IJNS4_1CILi1EEENSA_ILi2EEESB_EEEEENS5_IJNSA_ILi128EEENSA_ILi256EEENSA_ILi32EEEEEEfNS5_IJlSB_lEEEfSJ_NS4_8TiledMMAINS4_8MMA_AtomIJNS4_17SM100_MMA_TF32_SSINS_10tfloat32_tESN_fLi128ELi256ELNS4_4UMMA5MajorE0ELSP_0ELNSO_7ScaleInE0ELSQ_0EEEEEENS4_6LayoutINS5_IJSB_SB_SB_EEENS5_IJNSA_ILi0EEESV_SV_EEEEENS5_IJNS4_10UnderscoreESY_SY_EEEEENS4_23SM90_TMA_LOAD_MULTICASTENS4_14ComposedLayoutINS4_7SwizzleILi3ELi4ELi3EEENS4_18smem_ptr_flag_bitsILi32EEENST_INS5_IJNSA_ILi8EEESH_EEENS5_IJSH_SB_EEEEEEEvNS4_8identityENS4_13SM90_TMA_LOADES1B_vS1C_EENS_8epilogue10collective18CollectiveEpilogueINS1F_23Sm100TmaWarpSpecializedILi4ELi2ELi32ELb1ELb0EEEJSI_NS5_IJNST_ISF_SB_EENST_ISH_SB_EEEEEfSJ_fSJ_NS1F_6fusion15FusionCallbacksIS1J_NS1N_17LinearCombinationIffffLNS_15FloatRoundStyleE2EEESI_S1M_JEEENS4_5SM1004TMEM4LOAD26SM100_TMEM_LOAD_32dp32b32xES1D_S1B_NS4_39AutoVectorizingCopyWithAssumedAlignmentILi128EEENS4_14SM90_TMA_STOREES1B_S1Y_S1Y_EEEvvEEEEvNT_6ParamsE --------------------------
	.section	.nv.constant0._ZN7cutlass13device_kernelINS_4gemm6kernel13GemmUniversalIN4cute5tupleIJiiiiEEENS1_10collective13CollectiveMmaINS1_35MainloopSm100TmaUmmaWarpSpecializedILi3ELi2ELi2ENS5_IJNS4_1CILi1EEENSA_ILi2EEESB_EEEEENS5_IJNSA_ILi128EEENSA_ILi256EEENSA_ILi32EEEEEEfNS5_IJlSB_lEEEfSJ_NS4_8TiledMMAINS4_8MMA_AtomIJNS4_17SM100_MMA_TF32_SSINS_10tfloat32_tESN_fLi128ELi256ELNS4_4UMMA5MajorE0ELSP_0ELNSO_7ScaleInE0ELSQ_0EEEEEENS4_6LayoutINS5_IJSB_SB_SB_EEENS5_IJNSA_ILi0EEESV_SV_EEEEENS5_IJNS4_10UnderscoreESY_SY_EEEEENS4_23SM90_TMA_LOAD_MULTICASTENS4_14ComposedLayoutINS4_7SwizzleILi3ELi4ELi3EEENS4_18smem_ptr_flag_bitsILi32EEENST_INS5_IJNSA_ILi8EEESH_EEENS5_IJSH_SB_EEEEEEEvNS4_8identityENS4_13SM90_TMA_LOADES1B_vS1C_EENS_8epilogue10collective18CollectiveEpilogueINS1F_23Sm100TmaWarpSpecializedILi4ELi2ELi32ELb1ELb0EEEJSI_NS5_IJNST_ISF_SB_EENST_ISH_SB_EEEEEfSJ_fSJ_NS1F_6fusion15FusionCallbacksIS1J_NS1N_17LinearCombinationIffffLNS_15FloatRoundStyleE2EEESI_S1M_JEEENS4_5SM1004TMEM4LOAD26SM100_TMEM_LOAD_32dp32b32xES1D_S1B_NS4_39AutoVectorizingCopyWithAssumedAlignmentILi128EEENS4_14SM90_TMA_STOREES1B_S1Y_S1Y_EEEvvEEEEvNT_6ParamsE,"a",@progbits
	.sectionflags	@""
	.align	4
.nv.constant0._ZN7cutlass13device_kernelINS_4gemm6kernel13GemmUniversalIN4cute5tupleIJiiiiEEENS1_10collective13CollectiveMmaINS1_35MainloopSm100TmaUmmaWarpSpecializedILi3ELi2ELi2ENS5_IJNS4_1CILi1EEENSA_ILi2EEESB_EEEEENS5_IJNSA_ILi128EEENSA_ILi256EEENSA_ILi32EEEEEEfNS5_IJlSB_lEEEfSJ_NS4_8TiledMMAINS4_8MMA_AtomIJNS4_17SM100_MMA_TF32_SSINS_10tfloat32_tESN_fLi128ELi256ELNS4_4UMMA5MajorE0ELSP_0ELNSO_7ScaleInE0ELSQ_0EEEEEENS4_6LayoutINS5_IJSB_SB_SB_EEENS5_IJNSA_ILi0EEESV_SV_EEEEENS5_IJNS4_10UnderscoreESY_SY_EEEEENS4_23SM90_TMA_LOAD_MULTICASTENS4_14ComposedLayoutINS4_7SwizzleILi3ELi4ELi3EEENS4_18smem_ptr_flag_bitsILi32EEENST_INS5_IJNSA_ILi8EEESH_EEENS5_IJSH_SB_EEEEEEEvNS4_8identityENS4_13SM90_TMA_LOADES1B_vS1C_EENS_8epilogue10collective18CollectiveEpilogueINS1F_23Sm100TmaWarpSpecializedILi4ELi2ELi32ELb1ELb0EEEJSI_NS5_IJNST_ISF_SB_EENST_ISH_SB_EEEEEfSJ_fSJ_NS1F_6fusion15FusionCallbacksIS1J_NS1N_17LinearCombinationIffffLNS_15FloatRoundStyleE2EEESI_S1M_JEEENS4_5SM1004TMEM4LOAD26SM100_TMEM_LOAD_32dp32b32xES1D_S1B_NS4_39AutoVectorizingCopyWithAssumedAlignmentILi128EEENS4_14SM90_TMA_STOREES1B_S1Y_S1Y_EEEvvEEEEvNT_6ParamsE:
	.zero		2944


//--------------------- SYMBOLS --------------------------

	.type		.nv.reservedSmem.offset0,@object
	.size		.nv.reservedSmem.offset0,0x4
	.type		.nv.reservedSmem.cap,@object
	.size		.nv.reservedSmem.cap,0x4
	.type		__assertfail,@function
